//
// Generated by NVIDIA NVVM Compiler
//
// Compiler Build ID: CL-36424714
// Cuda compilation tools, release 13.0, V13.0.88
// Based on NVVM 20.0.0
//

.version 9.0
.target sm_100
.address_size 64

	// .globl	_Z13gbmem_matMultPiS_S_i

.visible .entry _Z13gbmem_matMultPiS_S_i(
	.param .u64 .ptr .align 1 _Z13gbmem_matMultPiS_S_i_param_0,
	.param .u64 .ptr .align 1 _Z13gbmem_matMultPiS_S_i_param_1,
	.param .u64 .ptr .align 1 _Z13gbmem_matMultPiS_S_i_param_2,
	.param .u32 _Z13gbmem_matMultPiS_S_i_param_3
)
{
	.reg .pred 	%p<10>;
	.reg .b32 	%r<107>;
	.reg .b64 	%rd<67>;

	ld.param.u64 	%rd14, [_Z13gbmem_matMultPiS_S_i_param_0];
	ld.param.u64 	%rd15, [_Z13gbmem_matMultPiS_S_i_param_1];
	ld.param.u32 	%r31, [_Z13gbmem_matMultPiS_S_i_param_3];
	cvta.to.global.u64 	%rd1, %rd15;
	cvta.to.global.u64 	%rd2, %rd14;
	mov.u32 	%r32, %ctaid.x;
	mov.u32 	%r33, %ntid.x;
	mov.u32 	%r34, %tid.x;
	mad.lo.s32 	%r1, %r32, %r33, %r34;
	mov.u32 	%r35, %ctaid.y;
	mov.u32 	%r36, %ntid.y;
	mov.u32 	%r37, %tid.y;
	mad.lo.s32 	%r38, %r35, %r36, %r37;
	max.s32 	%r39, %r1, %r38;
	setp.ge.s32 	%p1, %r39, %r31;
	@%p1 bra 	$L__BB0_13;
	mul.lo.s32 	%r3, %r31, %r38;
	and.b32  	%r4, %r31, 7;
	setp.lt.u32 	%p2, %r31, 8;
	mov.b32 	%r106, 0;
	mov.u32 	%r102, %r106;
	@%p2 bra 	$L__BB0_4;
	and.b32  	%r102, %r31, 2147483640;
	neg.s32 	%r95, %r102;
	mul.wide.s32 	%rd16, %r31, 4;
	add.s64 	%rd3, %rd1, %rd16;
	shl.b32 	%r7, %r31, 3;
	mul.wide.s32 	%rd17, %r31, 8;
	add.s64 	%rd4, %rd1, %rd17;
	mul.wide.s32 	%rd18, %r31, 12;
	add.s64 	%rd5, %rd1, %rd18;
	mul.wide.s32 	%rd19, %r31, 16;
	add.s64 	%rd6, %rd1, %rd19;
	mul.wide.s32 	%rd20, %r31, 20;
	add.s64 	%rd7, %rd1, %rd20;
	mul.wide.s32 	%rd21, %r31, 24;
	add.s64 	%rd8, %rd1, %rd21;
	mul.wide.s32 	%rd22, %r31, 28;
	add.s64 	%rd9, %rd1, %rd22;
	mul.wide.u32 	%rd23, %r3, 4;
	add.s64 	%rd24, %rd23, %rd2;
	add.s64 	%rd66, %rd24, 16;
	mov.b32 	%r106, 0;
	mov.u32 	%r94, %r1;
$L__BB0_3:
	.pragma "nounroll";
	mul.wide.s32 	%rd25, %r94, 4;
	add.s64 	%rd26, %rd3, %rd25;
	add.s64 	%rd27, %rd4, %rd25;
	add.s64 	%rd28, %rd5, %rd25;
	add.s64 	%rd29, %rd6, %rd25;
	add.s64 	%rd30, %rd7, %rd25;
	add.s64 	%rd31, %rd8, %rd25;
	add.s64 	%rd32, %rd9, %rd25;
	add.s64 	%rd33, %rd1, %rd25;
	ld.global.u32 	%r43, [%rd66+-16];
	ld.global.u32 	%r44, [%rd33];
	mad.lo.s32 	%r45, %r44, %r43, %r106;
	ld.global.u32 	%r46, [%rd66+-12];
	ld.global.u32 	%r47, [%rd26];
	mad.lo.s32 	%r48, %r47, %r46, %r45;
	ld.global.u32 	%r49, [%rd66+-8];
	ld.global.u32 	%r50, [%rd27];
	mad.lo.s32 	%r51, %r50, %r49, %r48;
	ld.global.u32 	%r52, [%rd66+-4];
	ld.global.u32 	%r53, [%rd28];
	mad.lo.s32 	%r54, %r53, %r52, %r51;
	ld.global.u32 	%r55, [%rd66];
	ld.global.u32 	%r56, [%rd29];
	mad.lo.s32 	%r57, %r56, %r55, %r54;
	ld.global.u32 	%r58, [%rd66+4];
	ld.global.u32 	%r59, [%rd30];
	mad.lo.s32 	%r60, %r59, %r58, %r57;
	ld.global.u32 	%r61, [%rd66+8];
	ld.global.u32 	%r62, [%rd31];
	mad.lo.s32 	%r63, %r62, %r61, %r60;
	ld.global.u32 	%r64, [%rd66+12];
	ld.global.u32 	%r65, [%rd32];
	mad.lo.s32 	%r106, %r65, %r64, %r63;
	add.s32 	%r95, %r95, 8;
	add.s32 	%r94, %r94, %r7;
	add.s64 	%rd66, %rd66, 32;
	setp.ne.s32 	%p3, %r95, 0;
	@%p3 bra 	$L__BB0_3;
$L__BB0_4:
	setp.eq.s32 	%p4, %r4, 0;
	@%p4 bra 	$L__BB0_12;
	and.b32  	%r17, %r31, 3;
	setp.lt.u32 	%p5, %r4, 4;
	@%p5 bra 	$L__BB0_7;
	add.s32 	%r67, %r102, %r3;
	mul.wide.u32 	%rd34, %r67, 4;
	add.s64 	%rd35, %rd2, %rd34;
	ld.global.u32 	%r68, [%rd35];
	mad.lo.s32 	%r69, %r102, %r31, %r1;
	mul.wide.s32 	%rd36, %r69, 4;
	add.s64 	%rd37, %rd1, %rd36;
	ld.global.u32 	%r70, [%rd37];
	mad.lo.s32 	%r71, %r70, %r68, %r106;
	cvt.u64.u32 	%rd38, %r3;
	cvt.u64.u32 	%rd39, %r102;
	add.s64 	%rd40, %rd39, %rd38;
	shl.b64 	%rd41, %rd40, 2;
	add.s64 	%rd42, %rd2, %rd41;
	ld.global.u32 	%r72, [%rd42+4];
	mul.wide.s32 	%rd43, %r31, 4;
	add.s64 	%rd44, %rd37, %rd43;
	ld.global.u32 	%r73, [%rd44];
	mad.lo.s32 	%r74, %r73, %r72, %r71;
	ld.global.u32 	%r75, [%rd42+8];
	add.s64 	%rd45, %rd44, %rd43;
	ld.global.u32 	%r76, [%rd45];
	mad.lo.s32 	%r77, %r76, %r75, %r74;
	ld.global.u32 	%r78, [%rd42+12];
	add.s64 	%rd46, %rd45, %rd43;
	ld.global.u32 	%r79, [%rd46];
	mad.lo.s32 	%r106, %r79, %r78, %r77;
	add.s32 	%r102, %r102, 4;
$L__BB0_7:
	setp.eq.s32 	%p6, %r17, 0;
	@%p6 bra 	$L__BB0_12;
	setp.eq.s32 	%p7, %r17, 1;
	@%p7 bra 	$L__BB0_10;
	add.s32 	%r81, %r102, %r3;
	mul.wide.u32 	%rd47, %r81, 4;
	add.s64 	%rd48, %rd2, %rd47;
	ld.global.u32 	%r82, [%rd48];
	mad.lo.s32 	%r83, %r102, %r31, %r1;
	mul.wide.s32 	%rd49, %r83, 4;
	add.s64 	%rd50, %rd1, %rd49;
	ld.global.u32 	%r84, [%rd50];
	mad.lo.s32 	%r85, %r84, %r82, %r106;
	cvt.u64.u32 	%rd51, %r3;
	cvt.u64.u32 	%rd52, %r102;
	add.s64 	%rd53, %rd52, %rd51;
	shl.b64 	%rd54, %rd53, 2;
	add.s64 	%rd55, %rd2, %rd54;
	ld.global.u32 	%r86, [%rd55+4];
	mul.wide.s32 	%rd56, %r31, 4;
	add.s64 	%rd57, %rd50, %rd56;
	ld.global.u32 	%r87, [%rd57];
	mad.lo.s32 	%r106, %r87, %r86, %r85;
	add.s32 	%r102, %r102, 2;
$L__BB0_10:
	and.b32  	%r88, %r31, 1;
	setp.eq.b32 	%p8, %r88, 1;
	not.pred 	%p9, %p8;
	@%p9 bra 	$L__BB0_12;
	add.s32 	%r89, %r102, %r3;
	mul.wide.u32 	%rd58, %r89, 4;
	add.s64 	%rd59, %rd2, %rd58;
	ld.global.u32 	%r90, [%rd59];
	mad.lo.s32 	%r91, %r102, %r31, %r1;
	mul.wide.s32 	%rd60, %r91, 4;
	add.s64 	%rd61, %rd1, %rd60;
	ld.global.u32 	%r92, [%rd61];
	mad.lo.s32 	%r106, %r92, %r90, %r106;
$L__BB0_12:
	ld.param.u64 	%rd65, [_Z13gbmem_matMultPiS_S_i_param_2];
	add.s32 	%r93, %r3, %r1;
	cvta.to.global.u64 	%rd62, %rd65;
	mul.wide.s32 	%rd63, %r93, 4;
	add.s64 	%rd64, %rd62, %rd63;
	st.global.u32 	[%rd64], %r106;
$L__BB0_13:
	ret;

}
	// .globl	_Z13sdmem_matMultPdS_S_
.visible .entry _Z13sdmem_matMultPdS_S_(
	.param .u64 .ptr .align 1 _Z13sdmem_matMultPdS_S__param_0,
	.param .u64 .ptr .align 1 _Z13sdmem_matMultPdS_S__param_1,
	.param .u64 .ptr .align 1 _Z13sdmem_matMultPdS_S__param_2
)
{
	.reg .pred 	%p<5>;
	.reg .b32 	%r<25>;
	.reg .b64 	%rd<18>;
	.reg .b64 	%fd<18>;

	ld.param.u64 	%rd5, [_Z13sdmem_matMultPdS_S__param_0];
	ld.param.u64 	%rd6, [_Z13sdmem_matMultPdS_S__param_1];
	ld.param.u64 	%rd7, [_Z13sdmem_matMultPdS_S__param_2];
	mov.u32 	%r10, %ctaid.x;
	mov.u32 	%r11, %ntid.x;
	mov.u32 	%r12, %tid.x;
	mad.lo.s32 	%r1, %r10, %r11, %r12;
	mov.u32 	%r13, %ctaid.y;
	mov.u32 	%r14, %ntid.y;
	mov.u32 	%r15, %tid.y;
	mad.lo.s32 	%r16, %r13, %r14, %r15;
	setp.gt.s32 	%p1, %r1, 99;
	setp.gt.u32 	%p2, %r16, 99;
	or.pred  	%p3, %p1, %p2;
	@%p3 bra 	$L__BB1_4;
	mul.lo.s32 	%r3, %r16, 100;
	mul.wide.u32 	%rd8, %r3, 8;
	cvta.to.global.u64 	%rd9, %rd5;
	add.s64 	%rd10, %rd8, %rd9;
	add.s64 	%rd17, %rd10, 16;
	cvta.to.global.u64 	%rd11, %rd6;
	add.s64 	%rd2, %rd11, 1600;
	mov.b32 	%r23, 0;
	mov.u32 	%r22, %r1;
	mov.u32 	%r24, %r23;
$L__BB1_2:
	mul.wide.s32 	%rd12, %r22, 8;
	add.s64 	%rd13, %rd2, %rd12;
	ld.global.f64 	%fd1, [%rd17+-16];
	ld.global.f64 	%fd2, [%rd13+-1600];
	cvt.rn.f64.s32 	%fd3, %r23;
	fma.rn.f64 	%fd4, %fd1, %fd2, %fd3;
	cvt.rzi.s32.f64 	%r18, %fd4;
	ld.global.f64 	%fd5, [%rd17+-8];
	ld.global.f64 	%fd6, [%rd13+-800];
	cvt.rn.f64.s32 	%fd7, %r18;
	fma.rn.f64 	%fd8, %fd5, %fd6, %fd7;
	cvt.rzi.s32.f64 	%r19, %fd8;
	ld.global.f64 	%fd9, [%rd17];
	ld.global.f64 	%fd10, [%rd13];
	cvt.rn.f64.s32 	%fd11, %r19;
	fma.rn.f64 	%fd12, %fd9, %fd10, %fd11;
	cvt.rzi.s32.f64 	%r20, %fd12;
	ld.global.f64 	%fd13, [%rd17+8];
	ld.global.f64 	%fd14, [%rd13+800];
	cvt.rn.f64.s32 	%fd15, %r20;
	fma.rn.f64 	%fd16, %fd13, %fd14, %fd15;
	cvt.rzi.s32.f64 	%r23, %fd16;
	add.s32 	%r24, %r24, 4;
	add.s64 	%rd17, %rd17, 32;
	add.s32 	%r22, %r22, 400;
	setp.ne.s32 	%p4, %r24, 100;
	@%p4 bra 	$L__BB1_2;
	cvt.rn.f64.s32 	%fd17, %r23;
	add.s32 	%r21, %r3, %r1;
	cvta.to.global.u64 	%rd14, %rd7;
	mul.wide.s32 	%rd15, %r21, 8;
	add.s64 	%rd16, %rd14, %rd15;
	st.global.f64 	[%rd16], %fd17;
$L__BB1_4:
	ret;

}


// ===== COMPILED SASS (sm_100) =====

	.target	sm_100

	.elftype	@"ET_EXEC"


//--------------------- .note.nv.tkinfo           --------------------------
	.section	.note.nv.tkinfo,"",@"SHT_NOTE"
	.sectionflags	@"SHF_NOTE_NV_TKINFO"
	.tkinfo
        /*0018*/ 	.word	0x00000002
        /*0030*/ 	.string	""
        /*0030*/ 	.string	"ptxas"
        /*0030*/ 	.string	"Cuda compilation tools, release 13.0, V13.0.88"
        /*0030*/ 	.string	"Build cuda_13.0.r13.0/compiler.36424714_0"
        /*0030*/ 	.string	"-arch sm_100 -m 64 "



//--------------------- .note.nv.cuinfo           --------------------------
	.section	.note.nv.cuinfo,"",@"SHT_NOTE"
	.sectionflags	@"SHF_NOTE_NV_CUINFO"
        /*0018*/ 	.short	0x0002
        /*001a*/ 	.short	0x0064
        /*001c*/ 	.short	0x0082
	.zero		2


//--------------------- .nv.info                  --------------------------
	.section	.nv.info,"",@"SHT_CUDA_INFO"
	.align	4


	//----- nvinfo : EIATTR_REGCOUNT
	.align		4
        /*0000*/ 	.byte	0x04, 0x2f
        /*0002*/ 	.short	(.L_1 - .L_0)
	.align		4
.L_0:
        /*0004*/ 	.word	index@(_Z13gbmem_matMultPiS_S_i)
        /*0008*/ 	.word	0x0000001e


	//----- nvinfo : EIATTR_FRAME_SIZE
	.align		4
.L_1:
        /*000c*/ 	.byte	0x04, 0x11
        /*000e*/ 	.short	(.L_3 - .L_2)
	.align		4
.L_2:
        /*0010*/ 	.word	index@(_Z13gbmem_matMultPiS_S_i)
        /*0014*/ 	.word	0x00000000


	//----- nvinfo : EIATTR_REGCOUNT
	.align		4
.L_3:
        /*0018*/ 	.byte	0x04, 0x2f
        /*001a*/ 	.short	(.L_5 - .L_4)
	.align		4
.L_4:
        /*001c*/ 	.word	index@(_Z13sdmem_matMultPdS_S_)
        /*0020*/ 	.word	0x00000020


	//----- nvinfo : EIATTR_FRAME_SIZE
	.align		4
.L_5:
        /*0024*/ 	.byte	0x04, 0x11
        /*0026*/ 	.short	(.L_7 - .L_6)
	.align		4
.L_6:
        /*0028*/ 	.word	index@(_Z13sdmem_matMultPdS_S_)
        /*002c*/ 	.word	0x00000000


	//----- nvinfo : EIATTR_MIN_STACK_SIZE
	.align		4
.L_7:
        /*0030*/ 	.byte	0x04, 0x12
        /*0032*/ 	.short	(.L_9 - .L_8)
	.align		4
.L_8:
        /*0034*/ 	.word	index@(_Z13sdmem_matMultPdS_S_)
        /*0038*/ 	.word	0x00000000


	//----- nvinfo : EIATTR_MIN_STACK_SIZE
	.align		4
.L_9:
        /*003c*/ 	.byte	0x04, 0x12
        /*003e*/ 	.short	(.L_11 - .L_10)
	.align		4
.L_10:
        /*0040*/ 	.word	index@(_Z13gbmem_matMultPiS_S_i)
        /*0044*/ 	.word	0x00000000
.L_11:


//--------------------- .nv.compat                --------------------------
	.section	.nv.compat,"",@"SHT_CUDA_COMPAT_INFO"
	.align	4
        /*0000*/ 	.byte	0x02, 0x09, 0x00, 0x00, 0x02, 0x02, 0x01, 0x00, 0x02, 0x05, 0x05, 0x00, 0x03, 0x07, 0x01, 0x01
        /*0010*/ 	.byte	0x02, 0x03, 0x00, 0x00, 0x02, 0x06, 0x01, 0x00, 0x04, 0x0b, 0x08, 0x00, 0x01, 0x00, 0x00, 0x00
        /*0020*/ 	.byte	0x00, 0x00, 0x00, 0x00


//--------------------- .nv.info._Z13sdmem_matMultPdS_S_ --------------------------
	.section	.nv.info._Z13sdmem_matMultPdS_S_,"",@"SHT_CUDA_INFO"
	.sectionflags	@""
	.align	4


	//----- nvinfo : EIATTR_CUDA_API_VERSION
	.align		4
        /*0000*/ 	.byte	0x04, 0x37
        /*0002*/ 	.short	(.L_13 - .L_12)
.L_12:
        /*0004*/ 	.word	0x00000082


	//----- nvinfo : EIATTR_KPARAM_INFO
	.align		4
.L_13:
        /*0008*/ 	.byte	0x04, 0x17
        /*000a*/ 	.short	(.L_15 - .L_14)
.L_14:
        /*000c*/ 	.word	0x00000000
        /*0010*/ 	.short	0x0002
        /*0012*/ 	.short	0x0010
        /*0014*/ 	.byte	0x00, 0xf5, 0x21, 0x00


	//----- nvinfo : EIATTR_KPARAM_INFO
	.align		4
.L_15:
        /*0018*/ 	.byte	0x04, 0x17
        /*001a*/ 	.short	(.L_17 - .L_16)
.L_16:
        /*001c*/ 	.word	0x00000000
        /*0020*/ 	.short	0x0001
        /*0022*/ 	.short	0x0008
        /*0024*/ 	.byte	0x00, 0xf5, 0x21, 0x00


	//----- nvinfo : EIATTR_KPARAM_INFO
	.align		4
.L_17:
        /*0028*/ 	.byte	0x04, 0x17
        /*002a*/ 	.short	(.L_19 - .L_18)
.L_18:
        /*002c*/ 	.word	0x00000000
        /*0030*/ 	.short	0x0000
        /*0032*/ 	.short	0x0000
        /*0034*/ 	.byte	0x00, 0xf5, 0x21, 0x00


	//----- nvinfo : EIATTR_SPARSE_MMA_MASK
	.align		4
.L_19:
        /*0038*/ 	.byte	0x03, 0x50
        /*003a*/ 	.short	0x0000


	//----- nvinfo : EIATTR_MAXREG_COUNT
	.align		4
        /*003c*/ 	.byte	0x03, 0x1b
        /*003e*/ 	.short	0x00ff


	//----- nvinfo : EIATTR_MERCURY_ISA_VERSION
	.align		4
        /*0040*/ 	.byte	0x03, 0x5f
        /*0042*/ 	.short	0x0101


	//----- nvinfo : EIATTR_VRC_CTA_INIT_COUNT
	.align		4
        /*0044*/ 	.byte	0x02, 0x4a
	.zero		1
	.zero		1


	//----- nvinfo : EIATTR_EXIT_INSTR_OFFSETS
	.align		4
        /*0048*/ 	.byte	0x04, 0x1c
        /*004a*/ 	.short	(.L_21 - .L_20)


	//   ....[0]....
.L_20:
        /*004c*/ 	.word	0x000000b0


	//   ....[1]....
        /*0050*/ 	.word	0x00000e80


	//----- nvinfo : EIATTR_CBANK_PARAM_SIZE
	.align		4
.L_21:
        /*0054*/ 	.byte	0x03, 0x19
        /*0056*/ 	.short	0x0018


	//----- nvinfo : EIATTR_PARAM_CBANK
	.align		4
        /*0058*/ 	.byte	0x04, 0x0a
        /*005a*/ 	.short	(.L_23 - .L_22)
	.align		4
.L_22:
        /*005c*/ 	.word	index@(.nv.constant0._Z13sdmem_matMultPdS_S_)
        /*0060*/ 	.short	0x0380
        /*0062*/ 	.short	0x0018


	//----- nvinfo : EIATTR_SW_WAR
	.align		4
.L_23:
        /*0064*/ 	.byte	0x04, 0x36
        /*0066*/ 	.short	(.L_25 - .L_24)
.L_24:
        /*0068*/ 	.word	0x00000008
.L_25:


//--------------------- .nv.info._Z13gbmem_matMultPiS_S_i --------------------------
	.section	.nv.info._Z13gbmem_matMultPiS_S_i,"",@"SHT_CUDA_INFO"
	.sectionflags	@""
	.align	4


	//----- nvinfo : EIATTR_CUDA_API_VERSION
	.align		4
        /*0000*/ 	.byte	0x04, 0x37
        /*0002*/ 	.short	(.L_27 - .L_26)
.L_26:
        /*0004*/ 	.word	0x00000082


	//----- nvinfo : EIATTR_KPARAM_INFO
	.align		4
.L_27:
        /*0008*/ 	.byte	0x04, 0x17
        /*000a*/ 	.short	(.L_29 - .L_28)
.L_28:
        /*000c*/ 	.word	0x00000000
        /*0010*/ 	.short	0x0003
        /*0012*/ 	.short	0x0018
        /*0014*/ 	.byte	0x00, 0xf0, 0x11, 0x00


	//----- nvinfo : EIATTR_KPARAM_INFO
	.align		4
.L_29:
        /*0018*/ 	.byte	0x04, 0x17
        /*001a*/ 	.short	(.L_31 - .L_30)
.L_30:
        /*001c*/ 	.word	0x00000000
        /*0020*/ 	.short	0x0002
        /*0022*/ 	.short	0x0010
        /*0024*/ 	.byte	0x00, 0xf5, 0x21, 0x00


	//----- nvinfo : EIATTR_KPARAM_INFO
	.align		4
.L_31:
        /*0028*/ 	.byte	0x04, 0x17
        /*002a*/ 	.short	(.L_33 - .L_32)
.L_32:
        /*002c*/ 	.word	0x00000000
        /*0030*/ 	.short	0x0001
        /*0032*/ 	.short	0x0008
        /*0034*/ 	.byte	0x00, 0xf5, 0x21, 0x00


	//----- nvinfo : EIATTR_KPARAM_INFO
	.align		4
.L_33:
        /*0038*/ 	.byte	0x04, 0x17
        /*003a*/ 	.short	(.L_35 - .L_34)
.L_34:
        /*003c*/ 	.word	0x00000000
        /*0040*/ 	.short	0x0000
        /*0042*/ 	.short	0x0000
        /*0044*/ 	.byte	0x00, 0xf5, 0x21, 0x00


	//----- nvinfo : EIATTR_SPARSE_MMA_MASK
	.align		4
.L_35:
        /*0048*/ 	.byte	0x03, 0x50
        /*004a*/ 	.short	0x0000


	//----- nvinfo : EIATTR_MAXREG_COUNT
	.align		4
        /*004c*/ 	.byte	0x03, 0x1b
        /*004e*/ 	.short	0x00ff


	//----- nvinfo : EIATTR_MERCURY_ISA_VERSION
	.align		4
        /*0050*/ 	.byte	0x03, 0x5f
        /*0052*/ 	.short	0x0101


	//----- nvinfo : EIATTR_VRC_CTA_INIT_COUNT
	.align		4
        /*0054*/ 	.byte	0x02, 0x4a
	.zero		1
	.zero		1


	//----- nvinfo : EIATTR_EXIT_INSTR_OFFSETS
	.align		4
        /*0058*/ 	.byte	0x04, 0x1c
        /*005a*/ 	.short	(.L_37 - .L_36)


	//   ....[0]....
.L_36:
        /*005c*/ 	.word	0x000000c0


	//   ....[1]....
        /*0060*/ 	.word	0x00000a90


	//----- nvinfo : EIATTR_CBANK_PARAM_SIZE
	.align		4
.L_37:
        /*0064*/ 	.byte	0x03, 0x19
        /*0066*/ 	.short	0x001c


	//----- nvinfo : EIATTR_PARAM_CBANK
	.align		4
        /*0068*/ 	.byte	0x04, 0x0a
        /*006a*/ 	.short	(.L_39 - .L_38)
	.align		4
.L_38:
        /*006c*/ 	.word	index@(.nv.constant0._Z13gbmem_matMultPiS_S_i)
        /*0070*/ 	.short	0x0380
        /*0072*/ 	.short	0x001c


	//----- nvinfo : EIATTR_SW_WAR
	.align		4
.L_39:
        /*0074*/ 	.byte	0x04, 0x36
        /*0076*/ 	.short	(.L_41 - .L_40)
.L_40:
        /*0078*/ 	.word	0x00000008
.L_41:


//--------------------- .nv.callgraph             --------------------------
	.section	.nv.callgraph,"",@"SHT_CUDA_CALLGRAPH"
	.align	4
	.sectionentsize	8
	.align		4
        /*0000*/ 	.word	0x00000000
	.align		4
        /*0004*/ 	.word	0xffffffff
	.align		4
        /*0008*/ 	.word	0x00000000
	.align		4
        /*000c*/ 	.word	0xfffffffe
	.align		4
        /*0010*/ 	.word	0x00000000
	.align		4
        /*0014*/ 	.word	0xfffffffd
	.align		4
        /*0018*/ 	.word	0x00000000
	.align		4
        /*001c*/ 	.word	0xfffffffc


//--------------------- .text._Z13sdmem_matMultPdS_S_ --------------------------
	.section	.text._Z13sdmem_matMultPdS_S_,"ax",@progbits
	.align	128
        .global         _Z13sdmem_matMultPdS_S_
        .type           _Z13sdmem_matMultPdS_S_,@function
        .size           _Z13sdmem_matMultPdS_S_,(.L_x_7 - _Z13sdmem_matMultPdS_S_)
        .other          _Z13sdmem_matMultPdS_S_,@"STO_CUDA_ENTRY STV_DEFAULT"
_Z13sdmem_matMultPdS_S_:
.text._Z13sdmem_matMultPdS_S_:
[----:B------:R-:W-:Y:S01]  /*0000*/  LDC R1, c[0x0][0x37c] ;  /* 0x0000df00ff017b82 */ /* 0x000fe20000000800 */
[----:B------:R-:W0:Y:S07]  /*0010*/  S2R R3, SR_TID.Y ;  /* 0x0000000000037919 */ /* 0x000e2e0000002200 */
[----:B------:R-:W1:Y:S01]  /*0020*/  LDC R17, c[0x0][0x360] ;  /* 0x0000d800ff117b82 */ /* 0x000e620000000800 */
[----:B------:R-:W1:Y:S07]  /*0030*/  S2R R2, SR_TID.X ;  /* 0x0000000000027919 */ /* 0x000e6e0000002100 */
[----:B------:R-:W0:Y:S08]  /*0040*/  S2UR UR5, SR_CTAID.Y ;  /* 0x00000000000579c3 */ /* 0x000e300000002600 */
[----:B------:R-:W0:Y:S08]  /*0050*/  LDC R0, c[0x0][0x364] ;  /* 0x0000d900ff007b82 */ /* 0x000e300000000800 */
[----:B------:R-:W1:Y:S01]  /*0060*/  S2UR UR4, SR_CTAID.X ;  /* 0x00000000000479c3 */ /* 0x000e620000002500 */
[----:B0-----:R-:W-:-:S05]  /*0070*/  IMAD R0, R0, UR5, R3 ;  /* 0x0000000500007c24 */ /* 0x001fca000f8e0203 */
[----:B------:R-:W-:Y:S01]  /*0080*/  ISETP.GT.U32.AND P0, PT, R0, 0x63, PT ;  /* 0x000000630000780c */ /* 0x000fe20003f04070 */
[----:B-1----:R-:W-:-:S05]  /*0090*/  IMAD R17, R17, UR4, R2 ;  /* 0x0000000411117c24 */ /* 0x002fca000f8e0202 */
[----:B------:R-:W-:-:S13]  /*00a0*/  ISETP.GT.OR P0, PT, R17, 0x63, P0 ;  /* 0x000000631100780c */ /* 0x000fda0000704670 */
[----:B------:R-:W-:Y:S05]  /*00b0*/  @P0 EXIT ;  /* 0x000000000000094d */ /* 0x000fea0003800000 */
[----:B------:R-:W0:Y:S01]  /*00c0*/  LDCU.64 UR4, c[0x0][0x388] ;  /* 0x00007100ff0477ac */ /* 0x000e220008000a00 */
[----:B------:R-:W1:Y:S01]  /*00d0*/  LDC.64 R4, c[0x0][0x380] ;  /* 0x0000e000ff047b82 */ /* 0x000e620000000a00 */
[----:B------:R-:W-:Y:S01]  /*00e0*/  IMAD R0, R0, 0x64, RZ ;  /* 0x0000006400007824 */ /* 0x000fe200078e02ff */
[----:B------:R-:W2:Y:S01]  /*00f0*/  LDCU.64 UR6, c[0x0][0x358] ;  /* 0x00006b00ff0677ac */ /* 0x000ea20008000a00 */
[----:B0-----:R-:W-:-:S04]  /*0100*/  UIADD3 UR4, UP0, UPT, UR4, 0x640, URZ ;  /* 0x0000064004047890 */ /* 0x001fc8000ff1e0ff */
[----:B------:R-:W-:Y:S02]  /*0110*/  UIADD3.X UR5, UPT, UPT, URZ, UR5, URZ, UP0, !UPT ;  /* 0x00000005ff057290 */ /* 0x000fe400087fe4ff */
[----:B------:R-:W-:Y:S01]  /*0120*/  MOV R2, UR4 ;  /* 0x0000000400027c02 */ /* 0x000fe20008000f00 */
[----:B-1----:R-:W-:-:S03]  /*0130*/  IMAD.WIDE.U32 R4, R0, 0x8, R4 ;  /* 0x0000000800047825 */ /* 0x002fc600078e0004 */
[----:B------:R-:W-:Y:S02]  /*0140*/  MOV R3, UR5 ;  /* 0x0000000500037c02 */ /* 0x000fe40008000f00 */
[----:B--2---:R-:W2:Y:S01]  /*0150*/  LDG.E.64 R22, desc[UR6][R4.64] ;  /* 0x0000000604167981 */ /* 0x004ea2000c1e1b00 */
[----:B------:R-:W-:-:S03]  /*0160*/  IMAD.WIDE R20, R17, 0x8, R2 ;  /* 0x0000000811147825 */ /* 0x000fc600078e0202 */
[----:B------:R-:W3:Y:S04]  /*0170*/  LDG.E.64 R12, desc[UR6][R4.64+0x8] ;  /* 0x00000806040c7981 */ /* 0x000ee8000c1e1b00 */
[----:B------:R-:W2:Y:S04]  /*0180*/  LDG.E.64 R24, desc[UR6][R20.64+-0x640] ;  /* 0xfff9c00614187981 */ /* 0x000ea8000c1e1b00 */
[----:B------:R-:W3:Y:S04]  /*0190*/  LDG.E.64 R14, desc[UR6][R20.64+-0x320] ;  /* 0xfffce006140e7981 */ /* 0x000ee8000c1e1b00 */
[----:B------:R-:W4:Y:S04]  /*01a0*/  LDG.E.64 R8, desc[UR6][R4.64+0x10] ;  /* 0x0000100604087981 */ /* 0x000f28000c1e1b00 */
[----:B------:R-:W4:Y:S04]  /*01b0*/  LDG.E.64 R10, desc[UR6][R20.64] ;  /* 0x00000006140a7981 */ /* 0x000f28000c1e1b00 */
[----:B------:R0:W5:Y:S04]  /*01c0*/  LDG.E.64 R6, desc[UR6][R4.64+0x18] ;  /* 0x0000180604067981 */ /* 0x000168000c1e1b00 */
[----:B------:R-:W5:Y:S01]  /*01d0*/  LDG.E.64 R18, desc[UR6][R20.64+0x320] ;  /* 0x0003200614127981 */ /* 0x000f62000c1e1b00 */
[----:B------:R-:W2:Y:S01]  /*01e0*/  I2F.F64 R26, RZ ;  /* 0x000000ff001a7312 */ /* 0x000ea20000201c00 */
[----:B0-----:R-:W-:Y:S01]  /*01f0*/  IADD3 R4, P0, PT, R4, 0x30, RZ ;  /* 0x0000003004047810 */ /* 0x001fe20007f1e0ff */
[----:B------:R-:W-:-:S03]  /*0200*/  UMOV UR4, 0x4 ;  /* 0x0000000400047882 */ /* 0x000fc60000000000 */
[----:B------:R-:W-:Y:S01]  /*0210*/  IADD3.X R5, PT, PT, RZ, R5, RZ, P0, !PT ;  /* 0x00000005ff057210 */ /* 0x000fe200007fe4ff */
[----:B--2---:R-:W-:-:S10]  /*0220*/  DFMA R22, R22, R24, R26 ;  /* 0x000000181616722b */ /* 0x004fd4000000001a */
[----:B------:R-:W0:Y:S08]  /*0230*/  F2I.F64.TRUNC R22, R22 ;  /* 0x0000001600167311 */ /* 0x000e30000030d100 */
[----:B0-----:R-:W3:Y:S02]  /*0240*/  I2F.F64 R24, R22 ;  /* 0x0000001600187312 */ /* 0x001ee40000201c00 */
[----:B---3--:R-:W-:-:S10]  /*0250*/  DFMA R12, R12, R14, R24 ;  /* 0x0000000e0c0c722b */ /* 0x008fd40000000018 */
[----:B------:R-:W0:Y:S08]  /*0260*/  F2I.F64.TRUNC R12, R12 ;  /* 0x0000000c000c7311 */ /* 0x000e30000030d100 */
[----:B0-----:R-:W4:Y:S02]  /*0270*/  I2F.F64 R14, R12 ;  /* 0x0000000c000e7312 */ /* 0x001f240000201c00 */
[----:B----4-:R-:W-:-:S10]  /*0280*/  DFMA R8, R8, R10, R14 ;  /* 0x0000000a0808722b */ /* 0x010fd4000000000e */
[----:B------:R-:W0:Y:S08]  /*0290*/  F2I.F64.TRUNC R8, R8 ;  /* 0x0000000800087311 */ /* 0x000e30000030d100 */
[----:B0-----:R-:W5:Y:S02]  /*02a0*/  I2F.F64 R10, R8 ;  /* 0x00000008000a7312 */ /* 0x001f640000201c00 */
[----:B-----5:R-:W-:-:S06]  /*02b0*/  DFMA R6, R6, R18, R10 ;  /* 0x000000120606722b */ /* 0x020fcc000000000a */
[----:B------:R0:W1:Y:S01]  /*02c0*/  F2I.F64.TRUNC R16, R6 ;  /* 0x0000000600107311 */ /* 0x000062000030d100 */
[----:B------:R-:W-:-:S07]  /*02d0*/  IADD3 R19, PT, PT, R17, 0x190, RZ ;  /* 0x0000019011137810 */ /* 0x000fce0007ffe0ff */
.L_x_0:
[C---:B------:R-:W-:Y:S01]  /*02e0*/  IMAD.WIDE R26, R19.reuse, 0x8, R2 ;  /* 0x00000008131a7825 */ /* 0x040fe200078e0202 */
[----:B--2---:R-:W2:Y:S04]  /*02f0*/  LDG.E.64 R20, desc[UR6][R4.64+-0x10] ;  /* 0xfffff00604147981 */ /* 0x004ea8000c1e1b00 */
[----:B------:R-:W2:Y:S04]  /*0300*/  LDG.E.64 R22, desc[UR6][R26.64+-0x640] ;  /* 0xfff9c0061a167981 */ /* 0x000ea8000c1e1b00 */
[----:B---3--:R-:W3:Y:S04]  /*0310*/  LDG.E.64 R12, desc[UR6][R4.64+-0x8] ;  /* 0xfffff806040c7981 */ /* 0x008ee8000c1e1b00 */
[----:B------:R-:W3:Y:S04]  /*0320*/  LDG.E.64 R14, desc[UR6][R26.64+-0x320] ;  /* 0xfffce0061a0e7981 */ /* 0x000ee8000c1e1b00 */
[----:B------:R-:W4:Y:S04]  /*0330*/  LDG.E.64 R8, desc[UR6][R4.64] ;  /* 0x0000000604087981 */ /* 0x000f28000c1e1b00 */
[----:B------:R-:W4:Y:S04]  /*0340*/  LDG.E.64 R10, desc[UR6][R26.64] ;  /* 0x000000061a0a7981 */ /* 0x000f28000c1e1b00 */
[----:B------:R4:W5:Y:S04]  /*0350*/  LDG.E.64 R28, desc[UR6][R26.64+0x320] ;  /* 0x000320061a1c7981 */ /* 0x000968000c1e1b00 */
[----:B0-----:R-:W5:Y:S01]  /*0360*/  LDG.E.64 R6, desc[UR6][R4.64+0x8] ;  /* 0x0000080604067981 */ /* 0x001f62000c1e1b00 */
[----:B-1----:R-:W2:Y:S02]  /*0370*/  I2F.F64 R24, R16 ;  /* 0x0000001000187312 */ /* 0x002ea40000201c00 */
[----:B--2---:R-:W-:Y:S01]  /*0380*/  DFMA R20, R20, R22, R24 ;  /* 0x000000161414722b */ /* 0x004fe20000000018 */
[----:B------:R-:W-:-:S05]  /*0390*/  IADD3 R25, PT, PT, R19, 0x190, RZ ;  /* 0x0000019013197810 */ /* 0x000fca0007ffe0ff */
[----:B------:R0:W1:Y:S01]  /*03a0*/  F2I.F64.TRUNC R18, R20 ;  /* 0x0000001400127311 */ /* 0x000062000030d100 */
[----:B------:R-:W-:-:S03]  /*03b0*/  IMAD.WIDE R24, R25, 0x8, R2 ;  /* 0x0000000819187825 */ /* 0x000fc600078e0202 */
[----:B0-----:R-:W2:Y:S04]  /*03c0*/  LDG.E.64 R20, desc[UR6][R4.64+0x10] ;  /* 0x0000100604147981 */ /* 0x001ea8000c1e1b00 */
[----:B-1----:R-:W3:Y:S02]  /*03d0*/  I2F.F64 R22, R18 ;  /* 0x0000001200167312 */ /* 0x002ee40000201c00 */
[----:B---3--:R-:W-:Y:S01]  /*03e0*/  DFMA R12, R12, R14, R22 ;  /* 0x0000000e0c0c722b */ /* 0x008fe20000000016 */
[----:B------:R-:W2:Y:S09]  /*03f0*/  LDG.E.64 R22, desc[UR6][R24.64+-0x640] ;  /* 0xfff9c00618167981 */ /* 0x000eb2000c1e1b00 */
[----:B------:R-:W0:Y:S08]  /*0400*/  F2I.F64.TRUNC R12, R12 ;  /* 0x0000000c000c7311 */ /* 0x000e30000030d100 */
[----:B0-----:R0:W4:Y:S02]  /*0410*/  I2F.F64 R14, R12 ;  /* 0x0000000c000e7312 */ /* 0x0011240000201c00 */
[----:B0-----:R-:W3:Y:S01]  /*0420*/  LDG.E.64 R12, desc[UR6][R24.64+-0x320] ;  /* 0xfffce006180c7981 */ /* 0x001ee2000c1e1b00 */
[----:B----4-:R-:W-:-:S03]  /*0430*/  DFMA R26, R8, R10, R14 ;  /* 0x0000000a081a722b */ /* 0x010fc6000000000e */
[----:B------:R-:W3:Y:S03]  /*0440*/  LDG.E.64 R14, desc[UR6][R4.64+0x18] ;  /* 0x00001806040e7981 */ /* 0x000ee6000c1e1b00 */
[----:B------:R-:W0:Y:S01]  /*0450*/  F2I.F64.TRUNC R16, R26 ;  /* 0x0000001a00107311 */ /* 0x000e22000030d100 */
[----:B------:R-:W4:Y:S04]  /*0460*/  LDG.E.64 R10, desc[UR6][R24.64] ;  /* 0x00000006180a7981 */ /* 0x000f28000c1e1b00 */
[----:B------:R-:W4:Y:S03]  /*0470*/  LDG.E.64 R24, desc[UR6][R24.64+0x320] ;  /* 0x0003200618187981 */ /* 0x000f26000c1e1b00 */
[----:B0-----:R-:W5:Y:S02]  /*0480*/  I2F.F64 R8, R16 ;  /* 0x0000001000087312 */ /* 0x001f640000201c00 */
[----:B-----5:R-:W-:Y:S01]  /*0490*/  DFMA R28, R6, R28, R8 ;  /* 0x0000001c061c722b */ /* 0x020fe20000000008 */
[----:B------:R-:W4:Y:S04]  /*04a0*/  LDG.E.64 R8, desc[UR6][R4.64+0x20] ;  /* 0x0000200604087981 */ /* 0x000f28000c1e1b00 */
[----:B------:R-:W5:Y:S05]  /*04b0*/  LDG.E.64 R6, desc[UR6][R4.64+0x28] ;  /* 0x0000280604067981 */ /* 0x000f6a000c1e1b00 */
[----:B------:R-:W0:Y:S08]  /*04c0*/  F2I.F64.TRUNC R28, R28 ;  /* 0x0000001c001c7311 */ /* 0x000e30000030d100 */
[----:B0-----:R-:W2:Y:S02]  /*04d0*/  I2F.F64 R26, R28 ;  /* 0x0000001c001a7312 */ /* 0x001ea40000201c00 */
[----:B--2---:R-:W-:-:S06]  /*04e0*/  DFMA R20, R20, R22, R26 ;  /* 0x000000161414722b */ /* 0x004fcc000000001a */
[----:B------:R0:W1:Y:S01]  /*04f0*/  F2I.F64.TRUNC R18, R20 ;  /* 0x0000001400127311 */ /* 0x000062000030d100 */
[----:B------:R-:W-:-:S03]  /*0500*/  IADD3 R27, PT, PT, R19, 0x320, RZ ;  /* 0x00000320131b7810 */ /* 0x000fc60007ffe0ff */
[----:B0-----:R-:W2:Y:S04]  /*0510*/  LDG.E.64 R20, desc[UR6][R4.64+0x30] ;  /* 0x0000300604147981 */ /* 0x001ea8000c1e1b00 */
[----:B-1----:R-:W3:Y:S01]  /*0520*/  I2F.F64 R22, R18 ;  /* 0x0000001200167312 */ /* 0x002ee20000201c00 */
[----:B------:R-:W-:Y:S01]  /*0530*/  IMAD.WIDE R26, R27, 0x8, R2 ;  /* 0x000000081b1a7825 */ /* 0x000fe200078e0202 */
[----:B---3--:R-:W-:-:S04]  /*0540*/  DFMA R12, R14, R12, R22 ;  /* 0x0000000c0e0c722b */ /* 0x008fc80000000016 */
[----:B------:R-:W2:Y:S02]  /*0550*/  LDG.E.64 R22, desc[UR6][R26.64+-0x640] ;  /* 0xfff9c0061a167981 */ /* 0x000ea4000c1e1b00 */
[----:B------:R0:W1:Y:S04]  /*0560*/  F2I.F64.TRUNC R16, R12 ;  /* 0x0000000c00107311 */ /* 0x000068000030d100 */
[----:B0-----:R-:W3:Y:S04]  /*0570*/  LDG.E.64 R12, desc[UR6][R26.64+-0x320] ;  /* 0xfffce0061a0c7981 */ /* 0x001ee8000c1e1b00 */
[----:B-1----:R-:W4:Y:S02]  /*0580*/  I2F.F64 R14, R16 ;  /* 0x00000010000e7312 */ /* 0x002f240000201c00 */
[----:B----4-:R-:W-:Y:S01]  /*0590*/  DFMA R28, R8, R10, R14 ;  /* 0x0000000a081c722b */ /* 0x010fe2000000000e */
[----:B------:R-:W3:Y:S04]  /*05a0*/  LDG.E.64 R14, desc[UR6][R4.64+0x38] ;  /* 0x00003806040e7981 */ /* 0x000ee8000c1e1b00 */
[----:B------:R-:W4:Y:S05]  /*05b0*/  LDG.E.64 R10, desc[UR6][R26.64] ;  /* 0x000000061a0a7981 */ /* 0x000f2a000c1e1b00 */
[----:B------:R-:W0:Y:S01]  /*05c0*/  F2I.F64.TRUNC R28, R28 ;  /* 0x0000001c001c7311 */ /* 0x000e22000030d100 */
[----:B------:R-:W4:Y:S07]  /*05d0*/  LDG.E.64 R26, desc[UR6][R26.64+0x320] ;  /* 0x000320061a1a7981 */ /* 0x000f2e000c1e1b00 */
[----:B0-----:R-:W5:Y:S02]  /*05e0*/  I2F.F64 R8, R28 ;  /* 0x0000001c00087312 */ /* 0x001f640000201c00 */
[----:B-----5:R-:W-:Y:S01]  /*05f0*/  DFMA R24, R6, R24, R8 ;  /* 0x000000180618722b */ /* 0x020fe20000000008 */
[----:B------:R-:W4:Y:S04]  /*0600*/  LDG.E.64 R8, desc[UR6][R4.64+0x40] ;  /* 0x0000400604087981 */ /* 0x000f28000c1e1b00 */
[----:B------:R-:W5:Y:S01]  /*0610*/  LDG.E.64 R6, desc[UR6][R4.64+0x48] ;  /* 0x0000480604067981 */ /* 0x000f62000c1e1b00 */
[----:B------:R-:W0:Y:S08]  /*0620*/  F2I.F64.TRUNC R16, R24 ;  /* 0x0000001800107311 */ /* 0x000e30000030d100 */
[----:B0-----:R-:W2:Y:S01]  /*0630*/  I2F.F64 R24, R16 ;  /* 0x0000001000187312 */ /* 0x001ea20000201c00 */
[----:B------:R-:W-:-:S04]  /*0640*/  VIADD R29, R19, 0x4b0 ;  /* 0x000004b0131d7836 */ /* 0x000fc80000000000 */
[----:B------:R-:W-:Y:S01]  /*0650*/  IMAD.WIDE R28, R29, 0x8, R2 ;  /* 0x000000081d1c7825 */ /* 0x000fe200078e0202 */
[----:B--2---:R-:W-:-:S04]  /*0660*/  DFMA R20, R20, R22, R24 ;  /* 0x000000161414722b */ /* 0x004fc80000000018 */
[----:B------:R-:W2:Y:S06]  /*0670*/  LDG.E.64 R24, desc[UR6][R28.64+-0x640] ;  /* 0xfff9c0061c187981 */ /* 0x000eac000c1e1b00 */
[----:B------:R-:W0:Y:S08]  /*0680*/  F2I.F64.TRUNC R20, R20 ;  /* 0x0000001400147311 */ /* 0x000e30000030d100 */
[----:B0-----:R-:W3:Y:S02]  /*0690*/  I2F.F64 R22, R20 ;  /* 0x0000001400167312 */ /* 0x001ee40000201c00 */
[----:B---3--:R-:W-:Y:S01]  /*06a0*/  DFMA R22, R14, R12, R22 ;  /* 0x0000000c0e16722b */ /* 0x008fe20000000016 */
[----:B------:R-:W2:Y:S05]  /*06b0*/  LDG.E.64 R14, desc[UR6][R4.64+0x50] ;  /* 0x00005006040e7981 */ /* 0x000eaa000c1e1b00 */
[----:B------:R0:W1:Y:S04]  /*06c0*/  F2I.F64.TRUNC R18, R22 ;  /* 0x0000001600127311 */ /* 0x000068000030d100 */
[----:B0-----:R-:W3:Y:S04]  /*06d0*/  LDG.E.64 R22, desc[UR6][R4.64+0x68] ;  /* 0x0000680604167981 */ /* 0x001ee8000c1e1b00 */
[----:B-1----:R-:W4:Y:S02]  /*06e0*/  I2F.F64 R12, R18 ;  /* 0x00000012000c7312 */ /* 0x002f240000201c00 */
[----:B----4-:R-:W-:Y:S01]  /*06f0*/  DFMA R10, R8, R10, R12 ;  /* 0x0000000a080a722b */ /* 0x010fe2000000000c */
[----:B------:R-:W4:Y:S04]  /*0700*/  LDG.E.64 R12, desc[UR6][R4.64+0x58] ;  /* 0x00005806040c7981 */ /* 0x000f28000c1e1b00 */
[----:B------:R-:W4:Y:S01]  /*0710*/  LDG.E.64 R8, desc[UR6][R28.64+-0x320] ;  /* 0xfffce0061c087981 */ /* 0x000f22000c1e1b00 */
[----:B------:R0:W1:Y:S04]  /*0720*/  F2I.F64.TRUNC R16, R10 ;  /* 0x0000000a00107311 */ /* 0x000068000030d100 */
[----:B0-----:R-:W3:Y:S04]  /*0730*/  LDG.E.64 R10, desc[UR6][R28.64] ;  /* 0x000000061c0a7981 */ /* 0x001ee8000c1e1b00 */
[----:B-1----:R-:W5:Y:S02]  /*0740*/  I2F.F64 R20, R16 ;  /* 0x0000001000147312 */ /* 0x002f640000201c00 */
[----:B-----5:R-:W-:Y:S01]  /*0750*/  DFMA R26, R6, R26, R20 ;  /* 0x0000001a061a722b */ /* 0x020fe20000000014 */
[----:B------:R-:W3:Y:S04]  /*0760*/  LDG.E.64 R6, desc[UR6][R4.64+0x60] ;  /* 0x0000600604067981 */ /* 0x000ee8000c1e1b00 */
[----:B------:R0:W5:Y:S01]  /*0770*/  LDG.E.64 R20, desc[UR6][R28.64+0x320] ;  /* 0x000320061c147981 */ /* 0x000162000c1e1b00 */
[----:B------:R-:W1:Y:S08]  /*0780*/  F2I.F64.TRUNC R18, R26 ;  /* 0x0000001a00127311 */ /* 0x000e70000030d100 */
[----:B-1----:R-:W2:Y:S02]  /*0790*/  I2F.F64 R26, R18 ;  /* 0x00000012001a7312 */ /* 0x002ea40000201c00 */
[----:B--2---:R-:W-:-:S10]  /*07a0*/  DFMA R24, R14, R24, R26 ;  /* 0x000000180e18722b */ /* 0x004fd4000000001a */
[----:B------:R-:W1:Y:S01]  /*07b0*/  F2I.F64.TRUNC R24, R24 ;  /* 0x0000001800187311 */ /* 0x000e62000030d100 */
[----:B------:R-:W-:-:S07]  /*07c0*/  IADD3 R15, PT, PT, R19, 0x640, RZ ;  /* 0x00000640130f7810 */ /* 0x000fce0007ffe0ff */
[----:B-1----:R-:W4:Y:S01]  /*07d0*/  I2F.F64 R24, R24 ;  /* 0x0000001800187312 */ /* 0x002f220000201c00 */
[----:B------:R-:W-:Y:S01]  /*07e0*/  IMAD.WIDE R14, R15, 0x8, R2 ;  /* 0x000000080f0e7825 */ /* 0x000fe200078e0202 */
[----:B----4-:R-:W-:Y:S01]  /*07f0*/  DFMA R26, R12, R8, R24 ;  /* 0x000000080c1a722b */ /* 0x010fe20000000018 */
[----:B------:R-:W2:Y:S04]  /*0800*/  LDG.E.64 R12, desc[UR6][R4.64+0x70] ;  /* 0x00007006040c7981 */ /* 0x000ea8000c1e1b00 */
[----:B------:R-:W2:Y:S01]  /*0810*/  LDG.E.64 R8, desc[UR6][R14.64+-0x640] ;  /* 0xfff9c0060e087981 */ /* 0x000ea2000c1e1b00 */
[----:B------:R1:W0:Y:S04]  /*0820*/  F2I.F64.TRUNC R16, R26 ;  /* 0x0000001a00107311 */ /* 0x000228000030d100 */
[----:B-1----:R-:W4:Y:S04]  /*0830*/  LDG.E.64 R26, desc[UR6][R4.64+0x88] ;  /* 0x00008806041a7981 */ /* 0x002f28000c1e1b00 */
[----:B0-----:R-:W3:Y:S02]  /*0840*/  I2F.F64 R28, R16 ;  /* 0x00000010001c7312 */ /* 0x001ee40000201c00 */
[----:B---3--:R-:W-:Y:S01]  /*0850*/  DFMA R28, R6, R10, R28 ;  /* 0x0000000a061c722b */ /* 0x008fe2000000001c */
[----:B------:R-:W3:Y:S04]  /*0860*/  LDG.E.64 R10, desc[UR6][R4.64+0x78] ;  /* 0x00007806040a7981 */ /* 0x000ee8000c1e1b00 */
[----:B------:R-:W3:Y:S01]  /*0870*/  LDG.E.64 R6, desc[UR6][R14.64+-0x320] ;  /* 0xfffce0060e067981 */ /* 0x000ee2000c1e1b00 */
[----:B------:R0:W1:Y:S04]  /*0880*/  F2I.F64.TRUNC R18, R28 ;  /* 0x0000001c00127311 */ /* 0x000068000030d100 */
[----:B0-----:R-:W4:Y:S04]  /*0890*/  LDG.E.64 R28, desc[UR6][R14.64+0x320] ;  /* 0x000320060e1c7981 */ /* 0x001f28000c1e1b00 */
[----:B-1----:R-:W5:Y:S02]  /*08a0*/  I2F.F64 R24, R18 ;  /* 0x0000001200187312 */ /* 0x002f640000201c00 */
[----:B-----5:R-:W-:Y:S01]  /*08b0*/  DFMA R22, R22, R20, R24 ;  /* 0x000000141616722b */ /* 0x020fe20000000018 */
[----:B------:R-:W5:Y:S04]  /*08c0*/  LDG.E.64 R20, desc[UR6][R4.64+0x80] ;  /* 0x0000800604147981 */ /* 0x000f68000c1e1b00 */
[----:B------:R0:W5:Y:S05]  /*08d0*/  LDG.E.64 R24, desc[UR6][R14.64] ;  /* 0x000000060e187981 */ /* 0x00016a000c1e1b00 */
[----:B------:R-:W1:Y:S08]  /*08e0*/  F2I.F64.TRUNC R22, R22 ;  /* 0x0000001600167311 */ /* 0x000e70000030d100 */
[----:B-1----:R-:W2:Y:S02]  /*08f0*/  I2F.F64 R22, R22 ;  /* 0x0000001600167312 */ /* 0x002ea40000201c00 */
[----:B--2---:R-:W-:-:S06]  /*0900*/  DFMA R12, R12, R8, R22 ;  /* 0x000000080c0c722b */ /* 0x004fcc0000000016 */
[----:B------:R-:W1:Y:S01]  /*0910*/  F2I.F64.TRUNC R16, R12 ;  /* 0x0000000c00107311 */ /* 0x000e62000030d100 */
[----:B------:R-:W-:-:S07]  /*0920*/  IADD3 R9, PT, PT, R19, 0x7d0, RZ ;  /* 0x000007d013097810 */ /* 0x000fce0007ffe0ff */
[----:B-1----:R-:W3:Y:S01]  /*0930*/  I2F.F64 R12, R16 ;  /* 0x00000010000c7312 */ /* 0x002ee20000201c00 */
[--C-:B------:R-:W-:Y:S01]  /*0940*/  IMAD.WIDE R8, R9, 0x8, R2.reuse ;  /* 0x0000000809087825 */ /* 0x100fe200078e0202 */
[----:B---3--:R-:W-:Y:S01]  /*0950*/  DFMA R12, R10, R6, R12 ;  /* 0x000000060a0c722b */ /* 0x008fe2000000000c */
[----:B------:R-:W2:Y:S04]  /*0960*/  LDG.E.64 R10, desc[UR6][R4.64+0x90] ;  /* 0x00009006040a7981 */ /* 0x000ea8000c1e1b00 */
[----:B------:R-:W2:Y:S01]  /*0970*/  LDG.E.64 R6, desc[UR6][R8.64+-0x640] ;  /* 0xfff9c00608067981 */ /* 0x000ea2000c1e1b00 */
[----:B------:R1:W0:Y:S04]  /*0980*/  F2I.F64.TRUNC R18, R12 ;  /* 0x0000000c00127311 */ /* 0x000228000030d100 */
[----:B-1----:R-:W3:Y:S04]  /*0990*/  LDG.E.64 R12, desc[UR6][R8.64+-0x320] ;  /* 0xfffce006080c7981 */ /* 0x002ee8000c1e1b00 */
[----:B0-----:R-:W5:Y:S02]  /*09a0*/  I2F.F64 R14, R18 ;  /* 0x00000012000e7312 */ /* 0x001f640000201c00 */
[----:B-----5:R-:W-:Y:S01]  /*09b0*/  DFMA R20, R20, R24, R14 ;  /* 0x000000181414722b */ /* 0x020fe2000000000e */
[----:B------:R-:W3:Y:S05]  /*09c0*/  LDG.E.64 R14, desc[UR6][R4.64+0x98] ;  /* 0x00009806040e7981 */ /* 0x000eea000c1e1b00 */
[----:B------:R0:W1:Y:S01]  /*09d0*/  F2I.F64.TRUNC R16, R20 ;  /* 0x0000001400107311 */ /* 0x000062000030d100 */
[----:B------:R-:W5:Y:S04]  /*09e0*/  LDG.E.64 R24, desc[UR6][R8.64+0x320] ;  /* 0x0003200608187981 */ /* 0x000f68000c1e1b00 */
[----:B0-----:R-:W5:Y:S03]  /*09f0*/  LDG.E.64 R20, desc[UR6][R8.64] ;  /* 0x0000000608147981 */ /* 0x001f66000c1e1b00 */
[----:B-1----:R-:W4:Y:S02]  /*0a00*/  I2F.F64 R22, R16 ;  /* 0x0000001000167312 */ /* 0x002f240000201c00 */
[----:B----4-:R-:W-:Y:S01]  /*0a10*/  DFMA R26, R26, R28, R22 ;  /* 0x0000001c1a1a722b */ /* 0x010fe20000000016 */
[----:B------:R-:W5:Y:S04]  /*0a20*/  LDG.E.64 R22, desc[UR6][R4.64+0xa0] ;  /* 0x0000a00604167981 */ /* 0x000f68000c1e1b00 */
[----:B------:R-:W4:Y:S05]  /*0a30*/  LDG.E.64 R28, desc[UR6][R4.64+0xa8] ;  /* 0x0000a806041c7981 */ /* 0x000f2a000c1e1b00 */
[----:B------:R-:W0:Y:S08]  /*0a40*/  F2I.F64.TRUNC R26, R26 ;  /* 0x0000001a001a7311 */ /* 0x000e30000030d100 */
[----:B0-----:R-:W2:Y:S01]  /*0a50*/  I2F.F64 R26, R26 ;  /* 0x0000001a001a7312 */ /* 0x001ea20000201c00 */
[----:B------:R-:W-:Y:S01]  /*0a60*/  IADD3 R16, PT, PT, R19, 0x960, RZ ;  /* 0x0000096013107810 */ /* 0x000fe20007ffe0ff */
[----:B--2---:R-:W-:Y:S01]  /*0a70*/  DFMA R6, R10, R6, R26 ;  /* 0x000000060a06722b */ /* 0x004fe2000000001a */
[----:B------:R-:W2:Y:S05]  /*0a80*/  LDG.E.64 R26, desc[UR6][R4.64+0xc8] ;  /* 0x0000c806041a7981 */ /* 0x000eaa000c1e1b00 */
[----:B------:R-:W0:Y:S08]  /*0a90*/  F2I.F64.TRUNC R18, R6 ;  /* 0x0000000600127311 */ /* 0x000e30000030d100 */
[----:B0-----:R-:W3:Y:S01]  /*0aa0*/  I2F.F64 R10, R18 ;  /* 0x00000012000a7312 */ /* 0x001ee20000201c00 */
[----:B------:R-:W-:-:S05]  /*0ab0*/  IMAD.WIDE R6, R16, 0x8, R2 ;  /* 0x0000000810067825 */ /* 0x000fca00078e0202 */
[----:B------:R-:W2:Y:S01]  /*0ac0*/  LDG.E.64 R8, desc[UR6][R6.64+-0x640] ;  /* 0xfff9c00606087981 */ /* 0x000ea2000c1e1b00 */
[----:B---3--:R-:W-:-:S03]  /*0ad0*/  DFMA R12, R14, R12, R10 ;  /* 0x0000000c0e0c722b */ /* 0x008fc6000000000a */
[----:B------:R-:W2:Y:S03]  /*0ae0*/  LDG.E.64 R10, desc[UR6][R4.64+0xb0] ;  /* 0x0000b006040a7981 */ /* 0x000ea6000c1e1b00 */
[----:B------:R0:W1:Y:S04]  /*0af0*/  F2I.F64.TRUNC R16, R12 ;  /* 0x0000000c00107311 */ /* 0x000068000030d100 */
[----:B0-----:R-:W3:Y:S04]  /*0b00*/  LDG.E.64 R12, desc[UR6][R6.64+-0x320] ;  /* 0xfffce006060c7981 */ /* 0x001ee8000c1e1b00 */
[----:B-1----:R-:W5:Y:S02]  /*0b10*/  I2F.F64 R14, R16 ;  /* 0x00000010000e7312 */ /* 0x002f640000201c00 */
[----:B-----5:R-:W-:Y:S01]  /*0b20*/  DFMA R20, R22, R20, R14 ;  /* 0x000000141614722b */ /* 0x020fe2000000000e */
[----:B------:R-:W3:Y:S05]  /*0b30*/  LDG.E.64 R14, desc[UR6][R4.64+0xb8] ;  /* 0x0000b806040e7981 */ /* 0x000eea000c1e1b00 */
[----:B------:R0:W1:Y:S04]  /*0b40*/  F2I.F64.TRUNC R18, R20 ;  /* 0x0000001400127311 */ /* 0x000068000030d100 */
[----:B0-----:R-:W5:Y:S04]  /*0b50*/  LDG.E.64 R20, desc[UR6][R4.64+0xc0] ;  /* 0x0000c00604147981 */ /* 0x001f68000c1e1b00 */
[----:B-1----:R-:W4:Y:S02]  /*0b60*/  I2F.F64 R22, R18 ;  /* 0x0000001200167312 */ /* 0x002f240000201c00 */
[----:B----4-:R-:W-:Y:S01]  /*0b70*/  DFMA R24, R28, R24, R22 ;  /* 0x000000181c18722b */ /* 0x010fe20000000016 */
[----:B------:R-:W5:Y:S04]  /*0b80*/  LDG.E.64 R22, desc[UR6][R6.64] ;  /* 0x0000000606167981 */ /* 0x000f68000c1e1b00 */
[----:B------:R-:W4:Y:S05]  /*0b90*/  LDG.E.64 R28, desc[UR6][R6.64+0x320] ;  /* 0x00032006061c7981 */ /* 0x000f2a000c1e1b00 */
[----:B------:R-:W0:Y:S08]  /*0ba0*/  F2I.F64.TRUNC R24, R24 ;  /* 0x0000001800187311 */ /* 0x000e30000030d100 */
[----:B0-----:R-:W2:Y:S01]  /*0bb0*/  I2F.F64 R24, R24 ;  /* 0x0000001800187312 */ /* 0x001ea20000201c00 */
[----:B------:R-:W-:Y:S01]  /*0bc0*/  VIADD R18, R19, 0xaf0 ;  /* 0x00000af013127836 */ /* 0x000fe20000000000 */
        /* <DEDUP_REMOVED lines=14> */
[----:B0-----:R0:W5:Y:S04]  /*0cb0*/  LDG.E.64 R20, desc[UR6][R4.64+0xe0] ;  /* 0x0000e00604147981 */ /* 0x001168000c1e1b00 */
[----:B-1----:R-:W4:Y:S02]  /*0cc0*/  I2F.F64 R22, R16 ;  /* 0x0000001000167312 */ /* 0x002f240000201c00 */
[----:B----4-:R-:W-:Y:S01]  /*0cd0*/  DFMA R26, R26, R28, R22 ;  /* 0x0000001c1a1a722b */ /* 0x010fe20000000016 */
[----:B------:R-:W5:Y:S04]  /*0ce0*/  LDG.E.64 R22, desc[UR6][R8.64] ;  /* 0x0000000608167981 */ /* 0x000f68000c1e1b00 */
[----:B------:R1:W4:Y:S05]  /*0cf0*/  LDG.E.64 R28, desc[UR6][R8.64+0x320] ;  /* 0x00032006081c7981 */ /* 0x00032a000c1e1b00 */
[----:B------:R-:W0:Y:S08]  /*0d00*/  F2I.F64.TRUNC R26, R26 ;  /* 0x0000001a001a7311 */ /* 0x000e30000030d100 */
[----:B0-----:R-:W2:Y:S01]  /*0d10*/  I2F.F64 R26, R26 ;  /* 0x0000001a001a7312 */ /* 0x001ea20000201c00 */
[----:B------:R-:W-:-:S04]  /*0d20*/  UIADD3 UR4, UPT, UPT, UR4, 0x20, URZ ;  /* 0x0000002004047890 */ /* 0x000fc8000fffe0ff */
[----:B------:R-:W-:Y:S01]  /*0d30*/  UISETP.NE.AND UP0, UPT, UR4, 0x64, UPT ;  /* 0x000000640400788c */ /* 0x000fe2000bf05270 */
[----:B------:R-:W-:Y:S02]  /*0d40*/  IADD3 R4, P0, PT, R4, 0x100, RZ ;  /* 0x0000010004047810 */ /* 0x000fe40007f1e0ff */
[----:B------:R-:W-:Y:S02]  /*0d50*/  IADD3 R19, PT, PT, R19, 0xc80, RZ ;  /* 0x00000c8013137810 */ /* 0x000fe40007ffe0ff */
[----:B------:R-:W-:Y:S01]  /*0d60*/  IADD3.X R5, PT, PT, RZ, R5, RZ, P0, !PT ;  /* 0x00000005ff057210 */ /* 0x000fe200007fe4ff */
[----:B--2---:R-:W-:-:S10]  /*0d70*/  DFMA R6, R10, R6, R26 ;  /* 0x000000060a06722b */ /* 0x004fd4000000001a */
[----:B------:R-:W0:Y:S08]  /*0d80*/  F2I.F64.TRUNC R6, R6 ;  /* 0x0000000600067311 */ /* 0x000e30000030d100 */
[----:B0-----:R-:W3:Y:S02]  /*0d90*/  I2F.F64 R10, R6 ;  /* 0x00000006000a7312 */ /* 0x001ee40000201c00 */
[----:B---3--:R-:W-:-:S10]  /*0da0*/  DFMA R10, R12, R14, R10 ;  /* 0x0000000e0c0a722b */ /* 0x008fd4000000000a */
[----:B------:R-:W0:Y:S08]  /*0db0*/  F2I.F64.TRUNC R10, R10 ;  /* 0x0000000a000a7311 */ /* 0x000e30000030d100 */
[----:B0-----:R-:W5:Y:S02]  /*0dc0*/  I2F.F64 R12, R10 ;  /* 0x0000000a000c7312 */ /* 0x001f640000201c00 */
[----:B-----5:R-:W-:-:S10]  /*0dd0*/  DFMA R12, R20, R22, R12 ;  /* 0x00000016140c722b */ /* 0x020fd4000000000c */
[----:B------:R-:W1:Y:S08]  /*0de0*/  F2I.F64.TRUNC R12, R12 ;  /* 0x0000000c000c7311 */ /* 0x000e70000030d100 */
[----:B-1----:R-:W4:Y:S02]  /*0df0*/  I2F.F64 R8, R12 ;  /* 0x0000000c00087312 */ /* 0x002f240000201c00 */
[----:B----4-:R-:W-:-:S06]  /*0e00*/  DFMA R8, R24, R28, R8 ;  /* 0x0000001c1808722b */ /* 0x010fcc0000000008 */
[----:B------:R2:W3:Y:S01]  /*0e10*/  F2I.F64.TRUNC R16, R8 ;  /* 0x0000000800107311 */ /* 0x0004e2000030d100 */
[----:B------:R-:W-:Y:S05]  /*0e20*/  BRA.U UP0, `(.L_x_0) ;  /* 0xfffffff5002c7547 */ /* 0x000fea000b83ffff */
[----:B------:R-:W0:Y:S01]  /*0e30*/  LDC.64 R4, c[0x0][0x390] ;  /* 0x0000e400ff047b82 */ /* 0x000e220000000a00 */
[----:B---3--:R-:W1:Y:S01]  /*0e40*/  I2F.F64 R2, R16 ;  /* 0x0000001000027312 */ /* 0x008e620000201c00 */
[----:B------:R-:W-:-:S05]  /*0e50*/  IADD3 R17, PT, PT, R17, R0, RZ ;  /* 0x0000000011117210 */ /* 0x000fca0007ffe0ff */
[----:B0-----:R-:W-:-:S05]  /*0e60*/  IMAD.WIDE R4, R17, 0x8, R4 ;  /* 0x0000000811047825 */ /* 0x001fca00078e0204 */
[----:B-1----:R-:W-:Y:S01]  /*0e70*/  STG.E.64 desc[UR6][R4.64], R2 ;  /* 0x0000000204007986 */ /* 0x002fe2000c101b06 */
[----:B------:R-:W-:Y:S05]  /*0e80*/  EXIT ;  /* 0x000000000000794d */ /* 0x000fea0003800000 */
.L_x_1:
[----:B------:R-:W-:-:S00]  /*0e90*/  BRA `(.L_x_1) ;  /* 0xfffffffc00fc7947 */ /* 0x000fc0000383ffff */
[----:B------:R-:W-:-:S00]  /*0ea0*/  NOP ;  /* 0x0000000000007918 */ /* 0x000fc00000000000 */
        /* <DEDUP_REMOVED lines=13> */
.L_x_7:


//--------------------- .text._Z13gbmem_matMultPiS_S_i --------------------------
	.section	.text._Z13gbmem_matMultPiS_S_i,"ax",@progbits
	.align	128
        .global         _Z13gbmem_matMultPiS_S_i
        .type           _Z13gbmem_matMultPiS_S_i,@function
        .size           _Z13gbmem_matMultPiS_S_i,(.L_x_8 - _Z13gbmem_matMultPiS_S_i)
        .other          _Z13gbmem_matMultPiS_S_i,@"STO_CUDA_ENTRY STV_DEFAULT"
_Z13gbmem_matMultPiS_S_i:
.text._Z13gbmem_matMultPiS_S_i:
[----:B------:R-:W-:Y:S01]  /*0000*/  LDC R1, c[0x0][0x37c] ;  /* 0x0000df00ff017b82 */ /* 0x000fe20000000800 */
[----:B------:R-:W0:Y:S07]  /*0010*/  S2R R3, SR_TID.X ;  /* 0x0000000000037919 */ /* 0x000e2e0000002100 */
[----:B------:R-:W0:Y:S01]  /*0020*/  LDC R0, c[0x0][0x360] ;  /* 0x0000d800ff007b82 */ /* 0x000e220000000800 */
[----:B------:R-:W1:Y:S01]  /*0030*/  LDCU UR20, c[0x0][0x398] ;  /* 0x00007300ff1477ac */ /* 0x000e620008000800 */
[----:B------:R-:W2:Y:S06]  /*0040*/  S2R R2, SR_TID.Y ;  /* 0x0000000000027919 */ /* 0x000eac0000002200 */
[----:B------:R-:W0:Y:S08]  /*0050*/  S2UR UR4, SR_CTAID.X ;  /* 0x00000000000479c3 */ /* 0x000e300000002500 */
[----:B------:R-:W2:Y:S08]  /*0060*/  S2UR UR5, SR_CTAID.Y ;  /* 0x00000000000579c3 */ /* 0x000eb00000002600 */
[----:B------:R-:W2:Y:S01]  /*0070*/  LDC R13, c[0x0][0x364] ;  /* 0x0000d900ff0d7b82 */ /* 0x000ea20000000800 */
[----:B0-----:R-:W-:-:S02]  /*0080*/  IMAD R0, R0, UR4, R3 ;  /* 0x0000000400007c24 */ /* 0x001fc4000f8e0203 */
[----:B--2---:R-:W-:-:S05]  /*0090*/  IMAD R13, R13, UR5, R2 ;  /* 0x000000050d0d7c24 */ /* 0x004fca000f8e0202 */
[----:B------:R-:W-:-:S04]  /*00a0*/  VIMNMX R2, PT, PT, R0, R13, !PT ;  /* 0x0000000d00027248 */ /* 0x000fc80007fe0100 */
[----:B-1----:R-:W-:-:S13]  /*00b0*/  ISETP.GE.AND P0, PT, R2, UR20, PT ;  /* 0x0000001402007c0c */ /* 0x002fda000bf06270 */
[----:B------:R-:W-:Y:S05]  /*00c0*/  @P0 EXIT ;  /* 0x000000000000094d */ /* 0x000fea0003800000 */
[----:B------:R-:W-:Y:S01]  /*00d0*/  UISETP.GE.U32.AND UP0, UPT, UR20, 0x8, UPT ;  /* 0x000000081400788c */ /* 0x000fe2000bf06070 */
[----:B------:R-:W-:Y:S02]  /*00e0*/  HFMA2 R12, -RZ, RZ, 0, 0 ;  /* 0x00000000ff0c7431 */ /* 0x000fe400000001ff */
[----:B------:R-:W-:Y:S01]  /*00f0*/  IMAD R13, R13, UR20, RZ ;  /* 0x000000140d0d7c24 */ /* 0x000fe2000f8e02ff */
[----:B------:R-:W-:Y:S01]  /*0100*/  UMOV UR4, URZ ;  /* 0x000000ff00047c82 */ /* 0x000fe20008000000 */
[----:B------:R-:W0:Y:S04]  /*0110*/  LDCU.64 UR18, c[0x0][0x358] ;  /* 0x00006b00ff1277ac */ /* 0x000e280008000a00 */
[----:B------:R-:W-:Y:S05]  /*0120*/  BRA.U !UP0, `(.L_x_2) ;  /* 0x0000000508047547 */ /* 0x000fea000b800000 */
[----:B------:R-:W1:Y:S01]  /*0130*/  LDCU.128 UR24, c[0x0][0x380] ;  /* 0x00007000ff1877ac */ /* 0x000e620008000c00 */
[----:B------:R-:W-:Y:S02]  /*0140*/  MOV R12, RZ ;  /* 0x000000ff000c7202 */ /* 0x000fe40000000f00 */
[----:B------:R-:W-:Y:S01]  /*0150*/  MOV R14, R0 ;  /* 0x00000000000e7202 */ /* 0x000fe20000000f00 */
[----:B------:R-:W-:-:S04]  /*0160*/  ULOP3.LUT UR4, UR20, 0x7ffffff8, URZ, 0xc0, !UPT ;  /* 0x7ffffff814047892 */ /* 0x000fc8000f8ec0ff */
[----:B------:R-:W-:Y:S01]  /*0170*/  UIADD3 UR5, UPT, UPT, -UR4, URZ, URZ ;  /* 0x000000ff04057290 */ /* 0x000fe2000fffe1ff */
[----:B-1----:R-:W-:Y:S01]  /*0180*/  MOV R2, UR24 ;  /* 0x0000001800027c02 */ /* 0x002fe20008000f00 */
[----:B------:R-:W-:Y:S01]  /*0190*/  UIMAD.WIDE UR6, UR20, 0x8, UR26 ;  /* 0x00000008140678a5 */ /* 0x000fe2000f8e021a */
[----:B------:R-:W-:Y:S01]  /*01a0*/  MOV R3, UR25 ;  /* 0x0000001900037c02 */ /* 0x000fe20008000f00 */
[----:B------:R-:W-:Y:S02]  /*01b0*/  UIMAD.WIDE UR8, UR20, 0xc, UR26 ;  /* 0x0000000c140878a5 */ /* 0x000fe4000f8e021a */
[----:B------:R-:W-:Y:S01]  /*01c0*/  UIMAD.WIDE UR10, UR20, 0x10, UR26 ;  /* 0x00000010140a78a5 */ /* 0x000fe2000f8e021a */
[----:B------:R-:W-:Y:S01]  /*01d0*/  IMAD.WIDE.U32 R2, R13, 0x4, R2 ;  /* 0x000000040d027825 */ /* 0x000fe200078e0002 */
[----:B------:R-:W-:Y:S02]  /*01e0*/  UIMAD.WIDE UR12, UR20, 0x14, UR26 ;  /* 0x00000014140c78a5 */ /* 0x000fe4000f8e021a */
[----:B------:R-:W-:Y:S01]  /*01f0*/  UIMAD.WIDE UR14, UR20, 0x18, UR26 ;  /* 0x00000018140e78a5 */ /* 0x000fe2000f8e021a */
[----:B------:R-:W-:Y:S01]  /*0200*/  IADD3 R2, P0, PT, R2, 0x10, RZ ;  /* 0x0000001002027810 */ /* 0x000fe20007f1e0ff */
[----:B------:R-:W-:-:S03]  /*0210*/  UIMAD.WIDE UR16, UR20, 0x1c, UR26 ;  /* 0x0000001c141078a5 */ /* 0x000fc6000f8e021a */
[----:B------:R-:W-:-:S09]  /*0220*/  IADD3.X R3, PT, PT, RZ, R3, RZ, P0, !PT ;  /* 0x00000003ff037210 */ /* 0x000fd200007fe4ff */
.L_x_3:
[----:B------:R-:W-:Y:S01]  /*0230*/  UIMAD.WIDE UR22, UR20, 0x4, UR26 ;  /* 0x00000004141678a5 */ /* 0x000fe2000f8e021a */
[----:B------:R-:W-:Y:S02]  /*0240*/  IMAD.MOV.U32 R23, RZ, RZ, 0x4 ;  /* 0x00000004ff177424 */ /* 0x000fe400078e00ff */
[----:B------:R-:W-:Y:S01]  /*0250*/  HFMA2 R11, -RZ, RZ, 0, 2.384185791015625e-07 ;  /* 0x00000004ff0b7431 */ /* 0x000fe200000001ff */
[----:B------:R-:W-:Y:S01]  /*0260*/  MOV R25, 0x4 ;  /* 0x0000000400197802 */ /* 0x000fe20000000f00 */
[----:B0-----:R-:W2:Y:S01]  /*0270*/  LDG.E R21, desc[UR18][R2.64+-0x10] ;  /* 0xfffff01202157981 */ /* 0x001ea2000c1e1900 */
[C---:B------:R-:W-:Y:S01]  /*0280*/  IMAD.WIDE R22, R14.reuse, R23, UR26 ;  /* 0x0000001a0e167e25 */ /* 0x040fe2000f8e0217 */
[----:B------:R-:W-:Y:S02]  /*0290*/  MOV R8, UR22 ;  /* 0x0000001600087c02 */ /* 0x000fe40008000f00 */
[----:B------:R-:W-:Y:S01]  /*02a0*/  MOV R9, UR23 ;  /* 0x0000001700097c02 */ /* 0x000fe20008000f00 */
[----:B------:R-:W3:Y:S02]  /*02b0*/  LDG.E R19, desc[UR18][R2.64+-0xc] ;  /* 0xfffff41202137981 */ /* 0x000ee4000c1e1900 */
[----:B------:R-:W-:-:S02]  /*02c0*/  IMAD.WIDE R8, R14, 0x4, R8 ;  /* 0x000000040e087825 */ /* 0x000fc400078e0208 */
[----:B------:R-:W2:Y:S01]  /*02d0*/  LDG.E R22, desc[UR18][R22.64] ;  /* 0x0000001216167981 */ /* 0x000ea2000c1e1900 */
[----:B------:R-:W-:Y:S01]  /*02e0*/  MOV R5, 0x4 ;  /* 0x0000000400057802 */ /* 0x000fe20000000f00 */
[C---:B------:R-:W-:Y:S02]  /*02f0*/  IMAD.WIDE R24, R14.reuse, R25, UR6 ;  /* 0x000000060e187e25 */ /* 0x040fe4000f8e0219 */
[----:B------:R0:W3:Y:S02]  /*0300*/  LDG.E R20, desc[UR18][R8.64] ;  /* 0x0000001208147981 */ /* 0x0000e4000c1e1900 */
[----:B------:R-:W-:Y:S02]  /*0310*/  IMAD.WIDE R10, R14, R11, UR8 ;  /* 0x000000080e0a7e25 */ /* 0x000fe4000f8e020b */
[----:B------:R-:W4:Y:S04]  /*0320*/  LDG.E R18, desc[UR18][R24.64] ;  /* 0x0000001218127981 */ /* 0x000f28000c1e1900 */
[----:B------:R-:W4:Y:S01]  /*0330*/  LDG.E R17, desc[UR18][R2.64+-0x8] ;  /* 0xfffff81202117981 */ /* 0x000f22000c1e1900 */
[----:B0-----:R-:W-:-:S02]  /*0340*/  HFMA2 R9, -RZ, RZ, 0, 2.384185791015625e-07 ;  /* 0x00000004ff097431 */ /* 0x001fc400000001ff */
[----:B------:R-:W-:Y:S01]  /*0350*/  IMAD.MOV.U32 R7, RZ, RZ, 0x4 ;  /* 0x00000004ff077424 */ /* 0x000fe200078e00ff */
[----:B------:R0:W5:Y:S01]  /*0360*/  LDG.E R16, desc[UR18][R10.64] ;  /* 0x000000120a107981 */ /* 0x000162000c1e1900 */
[----:B------:R-:W-:-:S03]  /*0370*/  IMAD.WIDE R4, R14, R5, UR10 ;  /* 0x0000000a0e047e25 */ /* 0x000fc6000f8e0205 */
[----:B------:R-:W5:Y:S01]  /*0380*/  LDG.E R15, desc[UR18][R2.64+-0x4] ;  /* 0xfffffc12020f7981 */ /* 0x000f62000c1e1900 */
[C---:B------:R-:W-:Y:S01]  /*0390*/  IMAD.WIDE R6, R14.reuse, R7, UR12 ;  /* 0x0000000c0e067e25 */ /* 0x040fe2000f8e0207 */
[----:B------:R-:W-:Y:S02]  /*03a0*/  MOV R27, 0x4 ;  /* 0x00000004001b7802 */ /* 0x000fe40000000f00 */
[----:B------:R1:W5:Y:S01]  /*03b0*/  LDG.E R4, desc[UR18][R4.64] ;  /* 0x0000001204047981 */ /* 0x000362000c1e1900 */
[----:B------:R-:W-:-:S03]  /*03c0*/  IMAD.WIDE R8, R14, R9, UR14 ;  /* 0x0000000e0e087e25 */ /* 0x000fc6000f8e0209 */
[----:B------:R-:W5:Y:S01]  /*03d0*/  LDG.E R23, desc[UR18][R2.64] ;  /* 0x0000001202177981 */ /* 0x000f62000c1e1900 */
[----:B0-----:R-:W-:-:S03]  /*03e0*/  IMAD.WIDE R10, R14, R27, UR16 ;  /* 0x000000100e0a7e25 */ /* 0x001fc6000f8e021b */
[----:B------:R-:W5:Y:S04]  /*03f0*/  LDG.E R7, desc[UR18][R6.64] ;  /* 0x0000001206077981 */ /* 0x000f68000c1e1900 */
[----:B------:R-:W5:Y:S04]  /*0400*/  LDG.E R24, desc[UR18][R2.64+0x4] ;  /* 0x0000041202187981 */ /* 0x000f68000c1e1900 */
[----:B------:R-:W5:Y:S04]  /*0410*/  LDG.E R8, desc[UR18][R8.64] ;  /* 0x0000001208087981 */ /* 0x000f68000c1e1900 */
[----:B------:R-:W5:Y:S04]  /*0420*/  LDG.E R25, desc[UR18][R2.64+0x8] ;  /* 0x0000081202197981 */ /* 0x000f68000c1e1900 */
[----:B------:R-:W5:Y:S04]  /*0430*/  LDG.E R10, desc[UR18][R10.64] ;  /* 0x000000120a0a7981 */ /* 0x000f68000c1e1900 */
[----:B------:R0:W5:Y:S01]  /*0440*/  LDG.E R27, desc[UR18][R2.64+0xc] ;  /* 0x00000c12021b7981 */ /* 0x000162000c1e1900 */
[----:B------:R-:W-:-:S04]  /*0450*/  UIADD3 UR5, UPT, UPT, UR5, 0x8, URZ ;  /* 0x0000000805057890 */ /* 0x000fc8000fffe0ff */
[----:B------:R-:W-:Y:S01]  /*0460*/  UISETP.NE.AND UP0, UPT, UR5, URZ, UPT ;  /* 0x000000ff0500728c */ /* 0x000fe2000bf05270 */
[----:B-1----:R-:W-:Y:S02]  /*0470*/  MOV R5, UR20 ;  /* 0x0000001400057c02 */ /* 0x002fe40008000f00 */
[----:B0-----:R-:W-:Y:S02]  /*0480*/  IADD3 R2, P0, PT, R2, 0x20, RZ ;  /* 0x0000002002027810 */ /* 0x001fe40007f1e0ff */
[----:B------:R-:W-:Y:S02]  /*0490*/  LEA R14, R5, R14, 0x3 ;  /* 0x0000000e050e7211 */ /* 0x000fe400078e18ff */
[----:B------:R-:W-:Y:S01]  /*04a0*/  IADD3.X R3, PT, PT, RZ, R3, RZ, P0, !PT ;  /* 0x00000003ff037210 */ /* 0x000fe200007fe4ff */
[----:B--2---:R-:W-:-:S04]  /*04b0*/  IMAD R21, R21, R22, R12 ;  /* 0x0000001615157224 */ /* 0x004fc800078e020c */
[----:B---3--:R-:W-:-:S04]  /*04c0*/  IMAD R19, R19, R20, R21 ;  /* 0x0000001413137224 */ /* 0x008fc800078e0215 */
[----:B----4-:R-:W-:-:S04]  /*04d0*/  IMAD R17, R17, R18, R19 ;  /* 0x0000001211117224 */ /* 0x010fc800078e0213 */
[----:B-----5:R-:W-:-:S04]  /*04e0*/  IMAD R15, R15, R16, R17 ;  /* 0x000000100f0f7224 */ /* 0x020fc800078e0211 */
[----:B------:R-:W-:-:S04]  /*04f0*/  IMAD R4, R23, R4, R15 ;  /* 0x0000000417047224 */ /* 0x000fc800078e020f */
[----:B------:R-:W-:-:S04]  /*0500*/  IMAD R4, R24, R7, R4 ;  /* 0x0000000718047224 */ /* 0x000fc800078e0204 */
[----:B------:R-:W-:-:S04]  /*0510*/  IMAD R4, R25, R8, R4 ;  /* 0x0000000819047224 */ /* 0x000fc800078e0204 */
[----:B------:R-:W-:Y:S01]  /*0520*/  IMAD R12, R27, R10, R4 ;  /* 0x0000000a1b0c7224 */ /* 0x000fe200078e0204 */
[----:B------:R-:W-:Y:S06]  /*0530*/  BRA.U UP0, `(.L_x_3) ;  /* 0xfffffffd003c7547 */ /* 0x000fec000b83ffff */
.L_x_2:
[----:B------:R-:W-:-:S04]  /*0540*/  ULOP3.LUT UR6, UR20, 0x7, URZ, 0xc0, !UPT ;  /* 0x0000000714067892 */ /* 0x000fc8000f8ec0ff */
[----:B------:R-:W-:-:S09]  /*0550*/  UISETP.NE.AND UP0, UPT, UR6, URZ, UPT ;  /* 0x000000ff0600728c */ /* 0x000fd2000bf05270 */
[----:B------:R-:W-:Y:S05]  /*0560*/  BRA.U !UP0, `(.L_x_4) ;  /* 0x0000000508387547 */ /* 0x000fea000b800000 */
[----:B------:R-:W-:Y:S02]  /*0570*/  UISETP.GE.U32.AND UP0, UPT, UR6, 0x4, UPT ;  /* 0x000000040600788c */ /* 0x000fe4000bf06070 */
[----:B------:R-:W-:-:S04]  /*0580*/  ULOP3.LUT UR5, UR20, 0x3, URZ, 0xc0, !UPT ;  /* 0x0000000314057892 */ /* 0x000fc8000f8ec0ff */
[----:B------:R-:W-:-:S03]  /*0590*/  UISETP.NE.AND UP1, UPT, UR5, URZ, UPT ;  /* 0x000000ff0500728c */ /* 0x000fc6000bf25270 */
[----:B------:R-:W-:Y:S08]  /*05a0*/  BRA.U !UP0, `(.L_x_5) ;  /* 0x00000001087c7547 */ /* 0x000ff0000b800000 */
[----:B------:R-:W1:Y:S01]  /*05b0*/  LDC.64 R6, c[0x0][0x388] ;  /* 0x0000e200ff067b82 */ /* 0x000e620000000a00 */
[----:B------:R-:W2:Y:S01]  /*05c0*/  LDCU.64 UR6, c[0x0][0x380] ;  /* 0x00007000ff0677ac */ /* 0x000ea20008000a00 */
[----:B------:R-:W-:Y:S01]  /*05d0*/  IMAD.U32 R9, RZ, RZ, UR4 ;  /* 0x00000004ff097e24 */ /* 0x000fe2000f8e00ff */
[C---:B------:R-:W-:Y:S02]  /*05e0*/  IADD3 R3, PT, PT, R13.reuse, UR4, RZ ;  /* 0x000000040d037c10 */ /* 0x040fe4000fffe0ff */
[----:B------:R-:W-:Y:S01]  /*05f0*/  IADD3 R10, P0, PT, R13, UR4, RZ ;  /* 0x000000040d0a7c10 */ /* 0x000fe2000ff1e0ff */
[----:B------:R-:W-:Y:S01]  /*0600*/  IMAD R9, R9, UR20, R0 ;  /* 0x0000001409097c24 */ /* 0x000fe2000f8e0200 */
[----:B------:R-:W-:Y:S01]  /*0610*/  MOV R11, UR20 ;  /* 0x00000014000b7c02 */ /* 0x000fe20008000f00 */
[----:B------:R-:W3:Y:S01]  /*0620*/  LDC.64 R4, c[0x0][0x380] ;  /* 0x0000e000ff047b82 */ /* 0x000ee20000000a00 */
[----:B------:R-:W-:Y:S01]  /*0630*/  MOV R15, UR20 ;  /* 0x00000014000f7c02 */ /* 0x000fe20008000f00 */
[----:B-1----:R-:W-:Y:S01]  /*0640*/  IMAD.WIDE R6, R9, 0x4, R6 ;  /* 0x0000000409067825 */ /* 0x002fe200078e0206 */
[----:B------:R-:W-:-:S05]  /*0650*/  MOV R9, UR20 ;  /* 0x0000001400097c02 */ /* 0x000fca0008000f00 */
[----:B------:R-:W-:Y:S02]  /*0660*/  IMAD.WIDE R8, R9, 0x4, R6 ;  /* 0x0000000409087825 */ /* 0x000fe400078e0206 */
[----:B0-----:R-:W4:Y:S02]  /*0670*/  LDG.E R6, desc[UR18][R6.64] ;  /* 0x0000001206067981 */ /* 0x001f24000c1e1900 */
[----:B---3--:R-:W-:Y:S01]  /*0680*/  IMAD.WIDE.U32 R4, R3, 0x4, R4 ;  /* 0x0000000403047825 */ /* 0x008fe200078e0004 */
[----:B------:R-:W-:Y:S01]  /*0690*/  IADD3.X R3, PT, PT, RZ, RZ, RZ, P0, !PT ;  /* 0x000000ffff037210 */ /* 0x000fe200007fe4ff */
[----:B------:R-:W3:Y:S01]  /*06a0*/  LDG.E R17, desc[UR18][R8.64] ;  /* 0x0000001208117981 */ /* 0x000ee2000c1e1900 */
[----:B--2---:R-:W-:-:S03]  /*06b0*/  LEA R2, P0, R10, UR6, 0x2 ;  /* 0x000000060a027c11 */ /* 0x004fc6000f8010ff */
[----:B------:R-:W4:Y:S01]  /*06c0*/  LDG.E R5, desc[UR18][R4.64] ;  /* 0x0000001204057981 */ /* 0x000f22000c1e1900 */
[----:B------:R-:W-:Y:S01]  /*06d0*/  LEA.HI.X R3, R10, UR7, R3, 0x2, P0 ;  /* 0x000000070a037c11 */ /* 0x000fe200080f1403 */
[----:B------:R-:W-:-:S04]  /*06e0*/  IMAD.WIDE R10, R11, 0x4, R8 ;  /* 0x000000040b0a7825 */ /* 0x000fc800078e0208 */
[----:B------:R-:W3:Y:S01]  /*06f0*/  LDG.E R16, desc[UR18][R2.64+0x4] ;  /* 0x0000041202107981 */ /* 0x000ee2000c1e1900 */
[----:B------:R-:W-:-:S03]  /*0700*/  IMAD.WIDE R14, R15, 0x4, R10 ;  /* 0x000000040f0e7825 */ /* 0x000fc600078e020a */
[----:B------:R-:W2:Y:S04]  /*0710*/  LDG.E R19, desc[UR18][R10.64] ;  /* 0x000000120a137981 */ /* 0x000ea8000c1e1900 */
[----:B------:R-:W2:Y:S04]  /*0720*/  LDG.E R18, desc[UR18][R2.64+0x8] ;  /* 0x0000081202127981 */ /* 0x000ea8000c1e1900 */
[----:B------:R-:W5:Y:S04]  /*0730*/  LDG.E R20, desc[UR18][R2.64+0xc] ;  /* 0x00000c1202147981 */ /* 0x000f68000c1e1900 */
[----:B------:R-:W5:Y:S01]  /*0740*/  LDG.E R14, desc[UR18][R14.64] ;  /* 0x000000120e0e7981 */ /* 0x000f62000c1e1900 */
[----:B------:R-:W-:Y:S01]  /*0750*/  UIADD3 UR4, UPT, UPT, UR4, 0x4, URZ ;  /* 0x0000000404047890 */ /* 0x000fe2000fffe0ff */
[----:B----4-:R-:W-:-:S04]  /*0760*/  IMAD R5, R5, R6, R12 ;  /* 0x0000000605057224 */ /* 0x010fc800078e020c */
[----:B---3--:R-:W-:-:S04]  /*0770*/  IMAD R5, R16, R17, R5 ;  /* 0x0000001110057224 */ /* 0x008fc800078e0205 */
[----:B--2---:R-:W-:-:S04]  /*0780*/  IMAD R5, R18, R19, R5 ;  /* 0x0000001312057224 */ /* 0x004fc800078e0205 */
[----:B-----5:R-:W-:-:S07]  /*0790*/  IMAD R12, R20, R14, R5 ;  /* 0x0000000e140c7224 */ /* 0x020fce00078e0205 */
.L_x_5:
[----:B------:R-:W-:Y:S05]  /*07a0*/  BRA.U !UP1, `(.L_x_4) ;  /* 0x0000000109a87547 */ /* 0x000fea000b800000 */
[----:B------:R-:W-:Y:S01]  /*07b0*/  UISETP.NE.AND UP0, UPT, UR5, 0x1, UPT ;  /* 0x000000010500788c */ /* 0x000fe2000bf05270 */
[----:B------:R-:W-:Y:S01]  /*07c0*/  MOV R7, UR4 ;  /* 0x0000000400077c02 */ /* 0x000fe20008000f00 */
[----:B------:R-:W-:Y:S02]  /*07d0*/  ULOP3.LUT UR5, UR20, 0x1, URZ, 0xc0, !UPT ;  /* 0x0000000114057892 */ /* 0x000fe4000f8ec0ff */
[----:B------:R-:W-:Y:S02]  /*07e0*/  MOV R15, UR20 ;  /* 0x00000014000f7c02 */ /* 0x000fe40008000f00 */
[----:B------:R-:W-:Y:S01]  /*07f0*/  UISETP.NE.U32.AND UP1, UPT, UR5, 0x1, UPT ;  /* 0x000000010500788c */ /* 0x000fe2000bf25070 */
[----:B------:R-:W-:-:S04]  /*0800*/  PLOP3.LUT P1, PT, PT, PT, UP0, 0x80, 0x8 ;  /* 0x000000000008781c */ /* 0x000fc80003f2f008 */
[----:B------:R-:W1:Y:S01]  /*0810*/  @UP0 LDCU.128 UR8, c[0x0][0x380] ;  /* 0x00007000ff0807ac */ /* 0x000e620008000c00 */
[----:B------:R-:W-:Y:S01]  /*0820*/  PLOP3.LUT P0, PT, PT, PT, UP1, 0x80, 0x8 ;  /* 0x000000000008781c */ /* 0x000fe20003f0f018 */
[----:B------:R-:W2:Y:S04]  /*0830*/  @UP0 LDCU.64 UR6, c[0x0][0x380] ;  /* 0x00007000ff0607ac */ /* 0x000ea80008000a00 */
[----:B------:R-:W3:Y:S03]  /*0840*/  @!UP1 LDCU.128 UR12, c[0x0][0x380] ;  /* 0x00007000ff0c97ac */ /* 0x000ee60008000c00 */
[C---:B------:R-:W-:Y:S02]  /*0850*/  @P1 IADD3 R3, PT, PT, R13.reuse, UR4, RZ ;  /* 0x000000040d031c10 */ /* 0x040fe4000fffe0ff */
[----:B------:R-:W-:Y:S01]  /*0860*/  @P1 IADD3 R6, P2, PT, R13, UR4, RZ ;  /* 0x000000040d061c10 */ /* 0x000fe2000ff5e0ff */
[----:B------:R-:W-:Y:S01]  /*0870*/  @UP0 UIADD3 UR4, UPT, UPT, UR4, 0x2, URZ ;  /* 0x0000000204040890 */ /* 0x000fe2000fffe0ff */
[----:B-1----:R-:W-:Y:S01]  /*0880*/  MOV R11, UR9 ;  /* 0x00000009000b7c02 */ /* 0x002fe20008000f00 */
[----:B------:R-:W-:Y:S01]  /*0890*/  IMAD.U32 R10, RZ, RZ, UR8 ;  /* 0x00000008ff0a7e24 */ /* 0x000fe2000f8e00ff */
[----:B------:R-:W-:-:S02]  /*08a0*/  MOV R4, UR10 ;  /* 0x0000000a00047c02 */ /* 0x000fc40008000f00 */
[----:B------:R-:W-:Y:S01]  /*08b0*/  MOV R5, UR11 ;  /* 0x0000000b00057c02 */ /* 0x000fe20008000f00 */
[----:B------:R-:W-:-:S04]  /*08c0*/  @P1 IMAD.WIDE.U32 R10, R3, 0x4, R10 ;  /* 0x00000004030a1825 */ /* 0x000fc800078e000a */
[----:B------:R-:W-:Y:S01]  /*08d0*/  @P1 IMAD R3, R7, UR20, R0 ;  /* 0x0000001407031c24 */ /* 0x000fe2000f8e0200 */
[----:B------:R-:W-:Y:S01]  /*08e0*/  @P1 IADD3.X R7, PT, PT, RZ, RZ, RZ, P2, !PT ;  /* 0x000000ffff071210 */ /* 0x000fe200017fe4ff */
[----:B------:R-:W-:Y:S01]  /*08f0*/  IMAD.U32 R19, RZ, RZ, UR4 ;  /* 0x00000004ff137e24 */ /* 0x000fe2000f8e00ff */
[C---:B--2---:R-:W-:Y:S01]  /*0900*/  @P1 LEA R2, P2, R6.reuse, UR6, 0x2 ;  /* 0x0000000606021c11 */ /* 0x044fe2000f8410ff */
[----:B------:R-:W-:Y:S01]  /*0910*/  @P1 IMAD.WIDE R4, R3, 0x4, R4 ;  /* 0x0000000403041825 */ /* 0x000fe200078e0204 */
[----:B------:R-:W-:Y:S01]  /*0920*/  @!P0 IADD3 R17, PT, PT, R13, UR4, RZ ;  /* 0x000000040d118c10 */ /* 0x000fe2000fffe0ff */
[----:B0-----:R-:W2:Y:S01]  /*0930*/  @P1 LDG.E R11, desc[UR18][R10.64] ;  /* 0x000000120a0b1981 */ /* 0x001ea2000c1e1900 */
[----:B------:R-:W-:Y:S01]  /*0940*/  @P1 LEA.HI.X R3, R6, UR7, R7, 0x2, P2 ;  /* 0x0000000706031c11 */ /* 0x000fe200090f1407 */
[----:B------:R-:W-:Y:S01]  /*0950*/  @!P0 IMAD R19, R19, UR20, R0 ;  /* 0x0000001413138c24 */ /* 0x000fe2000f8e0200 */
[----:B---3--:R-:W-:Y:S01]  /*0960*/  MOV R6, UR12 ;  /* 0x0000000c00067c02 */ /* 0x008fe20008000f00 */
[----:B------:R-:W-:Y:S01]  /*0970*/  @P1 IMAD.WIDE R14, R15, 0x4, R4 ;  /* 0x000000040f0e1825 */ /* 0x000fe200078e0204 */
[----:B------:R-:W-:Y:S01]  /*0980*/  MOV R7, UR13 ;  /* 0x0000000d00077c02 */ /* 0x000fe20008000f00 */
[----:B------:R-:W2:Y:S01]  /*0990*/  @P1 LDG.E R4, desc[UR18][R4.64] ;  /* 0x0000001204041981 */ /* 0x000ea2000c1e1900 */
[----:B------:R-:W-:-:S02]  /*09a0*/  MOV R8, UR14 ;  /* 0x0000000e00087c02 */ /* 0x000fc40008000f00 */
[----:B------:R-:W-:Y:S01]  /*09b0*/  MOV R9, UR15 ;  /* 0x0000000f00097c02 */ /* 0x000fe20008000f00 */
[----:B------:R-:W-:Y:S01]  /*09c0*/  @!P0 IMAD.WIDE.U32 R6, R17, 0x4, R6 ;  /* 0x0000000411068825 */ /* 0x000fe200078e0006 */
[----:B------:R-:W3:Y:S03]  /*09d0*/  @P1 LDG.E R14, desc[UR18][R14.64] ;  /* 0x000000120e0e1981 */ /* 0x000ee6000c1e1900 */
[----:B------:R-:W-:Y:S01]  /*09e0*/  @!P0 IMAD.WIDE R8, R19, 0x4, R8 ;  /* 0x0000000413088825 */ /* 0x000fe200078e0208 */
[----:B------:R-:W3:Y:S04]  /*09f0*/  @P1 LDG.E R2, desc[UR18][R2.64+0x4] ;  /* 0x0000041202021981 */ /* 0x000ee8000c1e1900 */
[----:B------:R-:W4:Y:S04]  /*0a00*/  @!P0 LDG.E R7, desc[UR18][R6.64] ;  /* 0x0000001206078981 */ /* 0x000f28000c1e1900 */
[----:B------:R-:W4:Y:S01]  /*0a10*/  @!P0 LDG.E R8, desc[UR18][R8.64] ;  /* 0x0000001208088981 */ /* 0x000f22000c1e1900 */
[----:B--2---:R-:W-:-:S04]  /*0a20*/  @P1 IMAD R11, R11, R4, R12 ;  /* 0x000000040b0b1224 */ /* 0x004fc800078e020c */
[----:B---3--:R-:W-:-:S04]  /*0a30*/  @P1 IMAD R12, R2, R14, R11 ;  /* 0x0000000e020c1224 */ /* 0x008fc800078e020b */
[----:B----4-:R-:W-:-:S07]  /*0a40*/  @!P0 IMAD R12, R7, R8, R12 ;  /* 0x00000008070c8224 */ /* 0x010fce00078e020c */
.L_x_4:
[----:B------:R-:W1:Y:S01]  /*0a50*/  LDC.64 R2, c[0x0][0x390] ;  /* 0x0000e400ff027b82 */ /* 0x000e620000000a00 */
[----:B------:R-:W-:-:S05]  /*0a60*/  IADD3 R13, PT, PT, R0, R13, RZ ;  /* 0x0000000d000d7210 */ /* 0x000fca0007ffe0ff */
[----:B-1----:R-:W-:-:S05]  /*0a70*/  IMAD.WIDE R2, R13, 0x4, R2 ;  /* 0x000000040d027825 */ /* 0x002fca00078e0202 */
[----:B0-----:R-:W-:Y:S01]  /*0a80*/  STG.E desc[UR18][R2.64], R12 ;  /* 0x0000000c02007986 */ /* 0x001fe2000c101912 */
[----:B------:R-:W-:Y:S05]  /*0a90*/  EXIT ;  /* 0x000000000000794d */ /* 0x000fea0003800000 */
.L_x_6:
        /* <DEDUP_REMOVED lines=14> */
.L_x_8:


//--------------------- .nv.shared.reserved.0     --------------------------
	.section	.nv.shared.reserved.0,"aw",@nobits
	.weak		__nv_reservedSMEM_offset_0_alias
	.size		__nv_reservedSMEM_offset_0_alias, 0, 64
	.other		__nv_reservedSMEM_offset_0_alias,@"STO_CUDA_RESERVED_SHARED STV_DEFAULT"
__nv_reservedSMEM_offset_0_alias:
	.zero		0
	.zero		64


//--------------------- .nv.constant0._Z13sdmem_matMultPdS_S_ --------------------------
	.section	.nv.constant0._Z13sdmem_matMultPdS_S_,"a",@progbits
	.sectionflags	@""
	.align	4
.nv.constant0._Z13sdmem_matMultPdS_S_:
	.zero		920


//--------------------- .nv.constant0._Z13gbmem_matMultPiS_S_i --------------------------
	.section	.nv.constant0._Z13gbmem_matMultPiS_S_i,"a",@progbits
	.sectionflags	@""
	.align	4
.nv.constant0._Z13gbmem_matMultPiS_S_i:
	.zero		924


//--------------------- SYMBOLS --------------------------

	.type		.nv.reservedSmem.offset0,@object
	.size		.nv.reservedSmem.offset0,0x4
